	.target	sm_100a

	.elftype	@"ET_EXEC"


//--------------------- .note.nv.tkinfo           --------------------------
	.section	.note.nv.tkinfo,"",@"SHT_NOTE"
	.sectionflags	@"SHF_NOTE_NV_TKINFO"
	.tkinfo
        /*0018*/ 	.word	0x00000002
        /*0030*/ 	.string	""
        /*0030*/ 	.string	"ptxas"
        /*0030*/ 	.string	"Cuda compilation tools, release 13.0, V13.0.88"
        /*0030*/ 	.string	"Build cuda_13.0.r13.0/compiler.36424714_0"
        /*0030*/ 	.string	"-arch sm_100a -m 64 "



//--------------------- .note.nv.cuinfo           --------------------------
	.section	.note.nv.cuinfo,"",@"SHT_NOTE"
	.sectionflags	@"SHF_NOTE_NV_CUINFO"
        /*0018*/ 	.short	0x0002
        /*001a*/ 	.short	0x0064
        /*001c*/ 	.short	0x0082
	.zero		2


//--------------------- .nv.info                  --------------------------
	.section	.nv.info,"",@"SHT_CUDA_INFO"
	.align	4


	//----- nvinfo : EIATTR_REGCOUNT
	.align		4
        /*0000*/ 	.byte	0x04, 0x2f
        /*0002*/ 	.short	(.L_19 - .L_18)
	.align		4
.L_18:
        /*0004*/ 	.word	index@(_ZN7cutlass13device_kernelINS_4conv6kernel13ConvUniversalINS1_16ConvProblemShapeILNS1_8OperatorE1ELi2EEENS1_10collective14CollectiveConvINS1_47MainloopSm100TmaUmmaWarpSpecializedImplicitGemmILS5_1ELi34ELi2ELi1ELi2EN4cute5tupleIJNSA_1CILi1EEESD_SD_EEEEENSB_IJNSC_ILi128EEENSC_ILi64EEENSB_IJNSC_ILi32EEEEEEEEENS_12float_e4m3_tESL_NSA_8TiledMMAINSA_8MMA_AtomIJNSA_10MMA_TraitsINSA_19SM100_MMA_F8F6F4_SSEJSL_SL_fSG_SH_NSA_17integral_constantINSA_4UMMA5MajorELSS_0EEENSQ_ISS_LSS_1EEENSQ_INSR_7ScaleInELSV_0EEESW_EEEEEENSA_6LayoutISE_NSB_IJNSC_ILi0EEES10_S10_EEEEENSB_IJNSA_10UnderscoreES13_S13_EEEEENS7_6detail27Sm100ImplicitGemmTileTraitsINSA_20SM90_TMA_LOAD_IM2COLENSA_14ComposedLayoutINSA_7SwizzleILi1ELi4ELi3EEENSA_18smem_ptr_flag_bitsILi8EEENSZ_INSB_IJNSC_ILi8EEESI_EEENSB_IJSI_SD_EEEEEEEvEENS17_INSA_13SM90_TMA_LOADENS19_INS1A_ILi2ELi4ELi3EEES1D_NSZ_INSB_IJSH_S1E_EEENSB_IJSD_SH_EEEEEEEvEEEENS_8epilogue10collective18CollectiveEpilogueINS1S_23Sm100TmaWarpSpecializedILi1ELi1ELi64ELb0ELb0EEEJSK_NSB_IJNSZ_ISG_SD_EENSZ_ISH_SD_EEEEESL_NSB_IJNSB_IJlllEEESD_S10_EEESL_S21_NS1S_6fusion15FusionCallbacksIS1W_NS22_17LinearCombinationISL_fSL_fLNS_15FloatRoundStyleE2EEESK_S1Z_JEEENSA_5SM1004TMEM4LOAD26SM100_TMEM_LOAD_32dp32b64xES18_NS19_IS1L_S1D_NSZ_INSB_IJS1E_SH_EEENSB_IJSH_SD_EEEEEEENSA_39AutoVectorizingCopyWithAssumedAlignmentILi128EEENSA_21SM90_TMA_STORE_IM2COLES2F_S2H_S2H_EEEvvEEEEvNT_6ParamsE)
        /*0008*/ 	.word	0x000000bf


	//----- nvinfo : EIATTR_FRAME_SIZE
	.align		4
.L_19:
        /*000c*/ 	.byte	0x04, 0x11
        /*000e*/ 	.short	(.L_21 - .L_20)
	.align		4
.L_20:
        /*0010*/ 	.word	index@($__internal_2_$__cuda_sm10x_tcgen05_guardrail_trap_unallocated_columns_being_dealloced)
        /*0014*/ 	.word	0x00000008


	//----- nvinfo : EIATTR_FRAME_SIZE
	.align		4
.L_21:
        /*0018*/ 	.byte	0x04, 0x11
        /*001a*/ 	.short	(.L_23 - .L_22)
	.align		4
.L_22:
        /*001c*/ 	.word	index@($__internal_1_$__cuda_sm10x_tcgen05_guardrail_trap_phase_invalid_during_alloc)
        /*0020*/ 	.word	0x00000008


	//----- nvinfo : EIATTR_FRAME_SIZE
	.align		4
.L_23:
        /*0024*/ 	.byte	0x04, 0x11
        /*0026*/ 	.short	(.L_25 - .L_24)
	.align		4
.L_24:
        /*0028*/ 	.word	index@($__internal_0_$__cuda_sm10x_tcgen05_guardrail_trap_col_being_dealloced_not_returned_by_alloc)
        /*002c*/ 	.word	0x00000008


	//----- nvinfo : EIATTR_FRAME_SIZE
	.align		4
.L_25:
        /*0030*/ 	.byte	0x04, 0x11
        /*0032*/ 	.short	(.L_27 - .L_26)
	.align		4
.L_26:
        /*0034*/ 	.word	index@(_ZN7cutlass13device_kernelINS_4conv6kernel13ConvUniversalINS1_16ConvProblemShapeILNS1_8OperatorE1ELi2EEENS1_10collective14CollectiveConvINS1_47MainloopSm100TmaUmmaWarpSpecializedImplicitGemmILS5_1ELi34ELi2ELi1ELi2EN4cute5tupleIJNSA_1CILi1EEESD_SD_EEEEENSB_IJNSC_ILi128EEENSC_ILi64EEENSB_IJNSC_ILi32EEEEEEEEENS_12float_e4m3_tESL_NSA_8TiledMMAINSA_8MMA_AtomIJNSA_10MMA_TraitsINSA_19SM100_MMA_F8F6F4_SSEJSL_SL_fSG_SH_NSA_17integral_constantINSA_4UMMA5MajorELSS_0EEENSQ_ISS_LSS_1EEENSQ_INSR_7ScaleInELSV_0EEESW_EEEEEENSA_6LayoutISE_NSB_IJNSC_ILi0EEES10_S10_EEEEENSB_IJNSA_10UnderscoreES13_S13_EEEEENS7_6detail27Sm100ImplicitGemmTileTraitsINSA_20SM90_TMA_LOAD_IM2COLENSA_14ComposedLayoutINSA_7SwizzleILi1ELi4ELi3EEENSA_18smem_ptr_flag_bitsILi8EEENSZ_INSB_IJNSC_ILi8EEESI_EEENSB_IJSI_SD_EEEEEEEvEENS17_INSA_13SM90_TMA_LOADENS19_INS1A_ILi2ELi4ELi3EEES1D_NSZ_INSB_IJSH_S1E_EEENSB_IJSD_SH_EEEEEEEvEEEENS_8epilogue10collective18CollectiveEpilogueINS1S_23Sm100TmaWarpSpecializedILi1ELi1ELi64ELb0ELb0EEEJSK_NSB_IJNSZ_ISG_SD_EENSZ_ISH_SD_EEEEESL_NSB_IJNSB_IJlllEEESD_S10_EEESL_S21_NS1S_6fusion15FusionCallbacksIS1W_NS22_17LinearCombinationISL_fSL_fLNS_15FloatRoundStyleE2EEESK_S1Z_JEEENSA_5SM1004TMEM4LOAD26SM100_TMEM_LOAD_32dp32b64xES18_NS19_IS1L_S1D_NSZ_INSB_IJS1E_SH_EEENSB_IJSH_SD_EEEEEEENSA_39AutoVectorizingCopyWithAssumedAlignmentILi128EEENSA_21SM90_TMA_STORE_IM2COLES2F_S2H_S2H_EEEvvEEEEvNT_6ParamsE)
        /*0038*/ 	.word	0x00000008


	//----- nvinfo : EIATTR_MIN_STACK_SIZE
	.align		4
.L_27:
        /*003c*/ 	.byte	0x04, 0x12
        /*003e*/ 	.short	(.L_29 - .L_28)
	.align		4
.L_28:
        /*0040*/ 	.word	index@(_ZN7cutlass13device_kernelINS_4conv6kernel13ConvUniversalINS1_16ConvProblemShapeILNS1_8OperatorE1ELi2EEENS1_10collective14CollectiveConvINS1_47MainloopSm100TmaUmmaWarpSpecializedImplicitGemmILS5_1ELi34ELi2ELi1ELi2EN4cute5tupleIJNSA_1CILi1EEESD_SD_EEEEENSB_IJNSC_ILi128EEENSC_ILi64EEENSB_IJNSC_ILi32EEEEEEEEENS_12float_e4m3_tESL_NSA_8TiledMMAINSA_8MMA_AtomIJNSA_10MMA_TraitsINSA_19SM100_MMA_F8F6F4_SSEJSL_SL_fSG_SH_NSA_17integral_constantINSA_4UMMA5MajorELSS_0EEENSQ_ISS_LSS_1EEENSQ_INSR_7ScaleInELSV_0EEESW_EEEEEENSA_6LayoutISE_NSB_IJNSC_ILi0EEES10_S10_EEEEENSB_IJNSA_10UnderscoreES13_S13_EEEEENS7_6detail27Sm100ImplicitGemmTileTraitsINSA_20SM90_TMA_LOAD_IM2COLENSA_14ComposedLayoutINSA_7SwizzleILi1ELi4ELi3EEENSA_18smem_ptr_flag_bitsILi8EEENSZ_INSB_IJNSC_ILi8EEESI_EEENSB_IJSI_SD_EEEEEEEvEENS17_INSA_13SM90_TMA_LOADENS19_INS1A_ILi2ELi4ELi3EEES1D_NSZ_INSB_IJSH_S1E_EEENSB_IJSD_SH_EEEEEEEvEEEENS_8epilogue10collective18CollectiveEpilogueINS1S_23Sm100TmaWarpSpecializedILi1ELi1ELi64ELb0ELb0EEEJSK_NSB_IJNSZ_ISG_SD_EENSZ_ISH_SD_EEEEESL_NSB_IJNSB_IJlllEEESD_S10_EEESL_S21_NS1S_6fusion15FusionCallbacksIS1W_NS22_17LinearCombinationISL_fSL_fLNS_15FloatRoundStyleE2EEESK_S1Z_JEEENSA_5SM1004TMEM4LOAD26SM100_TMEM_LOAD_32dp32b64xES18_NS19_IS1L_S1D_NSZ_INSB_IJS1E_SH_EEENSB_IJSH_SD_EEEEEEENSA_39AutoVectorizingCopyWithAssumedAlignmentILi128EEENSA_21SM90_TMA_STORE_IM2COLES2F_S2H_S2H_EEEvvEEEEvNT_6ParamsE)
        /*0044*/ 	.word	0x00000008
.L_29:


//--------------------- .nv.compat                --------------------------
	.section	.nv.compat,"",@"SHT_CUDA_COMPAT_INFO"
	.align	4
        /*0000*/ 	.byte	0x02, 0x09, 0x01, 0x00, 0x02, 0x02, 0x02, 0x00, 0x02, 0x05, 0x05, 0x00, 0x03, 0x07, 0x01, 0x01
        /*0010*/ 	.byte	0x02, 0x03, 0x01, 0x00, 0x02, 0x06, 0x01, 0x00, 0x04, 0x0b, 0x08, 0x00, 0x09, 0x00, 0x00, 0x00
        /*0020*/ 	.byte	0x00, 0x00, 0x00, 0x00


//--------------------- .nv.info._ZN7cutlass13device_kernelINS_4conv6kernel13ConvUniversalINS1_16ConvProblemShapeILNS1_8OperatorE1ELi2EEENS1_10collective14CollectiveConvINS1_47MainloopSm100TmaUmmaWarpSpecializedImplicitGemmILS5_1ELi34ELi2ELi1ELi2EN4cute5tupleIJNSA_1CILi1EEESD_SD_EEEEENSB_IJNSC_ILi128EEENSC_ILi64EEENSB_IJNSC_ILi32EEEEEEEEENS_12float_e4m3_tESL_NSA_8TiledMMAINSA_8MMA_AtomIJNSA_10MMA_TraitsINSA_19SM100_MMA_F8F6F4_SSEJSL_SL_fSG_SH_NSA_17integral_constantINSA_4UMMA5MajorELSS_0EEENSQ_ISS_LSS_1EEENSQ_INSR_7ScaleInELSV_0EEESW_EEEEEENSA_6LayoutISE_NSB_IJNSC_ILi0EEES10_S10_EEEEENSB_IJNSA_10UnderscoreES13_S13_EEEEENS7_6detail27Sm100ImplicitGemmTileTraitsINSA_20SM90_TMA_LOAD_IM2COLENSA_14ComposedLayoutINSA_7SwizzleILi1ELi4ELi3EEENSA_18smem_ptr_flag_bitsILi8EEENSZ_INSB_IJNSC_ILi8EEESI_EEENSB_IJSI_SD_EEEEEEEvEENS17_INSA_13SM90_TMA_LOADENS19_INS1A_ILi2ELi4ELi3EEES1D_NSZ_INSB_IJSH_S1E_EEENSB_IJSD_SH_EEEEEEEvEEEENS_8epilogue10collective18CollectiveEpilogueINS1S_23Sm100TmaWarpSpecializedILi1ELi1ELi64ELb0ELb0EEEJSK_NSB_IJNSZ_ISG_SD_EENSZ_ISH_SD_EEEEESL_NSB_IJNSB_IJlllEEESD_S10_EEESL_S21_NS1S_6fusion15FusionCallbacksIS1W_NS22_17LinearCombinationISL_fSL_fLNS_15FloatRoundStyleE2EEESK_S1Z_JEEENSA_5SM1004TMEM4LOAD26SM100_TMEM_LOAD_32dp32b64xES18_NS19_IS1L_S1D_NSZ_INSB_IJS1E_SH_EEENSB_IJSH_SD_EEEEEEENSA_39AutoVectorizingCopyWithAssumedAlignmentILi128EEENSA_21SM90_TMA_STORE_IM2COLES2F_S2H_S2H_EEEvvEEEEvNT_6ParamsE --------------------------
	.section	.nv.info._ZN7cutlass13device_kernelINS_4conv6kernel13ConvUniversalINS1_16ConvProblemShapeILNS1_8OperatorE1ELi2EEENS1_10collective14CollectiveConvINS1_47MainloopSm100TmaUmmaWarpSpecializedImplicitGemmILS5_1ELi34ELi2ELi1ELi2EN4cute5tupleIJNSA_1CILi1EEESD_SD_EEEEENSB_IJNSC_ILi128EEENSC_ILi64EEENSB_IJNSC_ILi32EEEEEEEEENS_12float_e4m3_tESL_NSA_8TiledMMAINSA_8MMA_AtomIJNSA_10MMA_TraitsINSA_19SM100_MMA_F8F6F4_SSEJSL_SL_fSG_SH_NSA_17integral_constantINSA_4UMMA5MajorELSS_0EEENSQ_ISS_LSS_1EEENSQ_INSR_7ScaleInELSV_0EEESW_EEEEEENSA_6LayoutISE_NSB_IJNSC_ILi0EEES10_S10_EEEEENSB_IJNSA_10UnderscoreES13_S13_EEEEENS7_6detail27Sm100ImplicitGemmTileTraitsINSA_20SM90_TMA_LOAD_IM2COLENSA_14ComposedLayoutINSA_7SwizzleILi1ELi4ELi3EEENSA_18smem_ptr_flag_bitsILi8EEENSZ_INSB_IJNSC_ILi8EEESI_EEENSB_IJSI_SD_EEEEEEEvEENS17_INSA_13SM90_TMA_LOADENS19_INS1A_ILi2ELi4ELi3EEES1D_NSZ_INSB_IJSH_S1E_EEENSB_IJSD_SH_EEEEEEEvEEEENS_8epilogue10collective18CollectiveEpilogueINS1S_23Sm100TmaWarpSpecializedILi1ELi1ELi64ELb0ELb0EEEJSK_NSB_IJNSZ_ISG_SD_EENSZ_ISH_SD_EEEEESL_NSB_IJNSB_IJlllEEESD_S10_EEESL_S21_NS1S_6fusion15FusionCallbacksIS1W_NS22_17LinearCombinationISL_fSL_fLNS_15FloatRoundStyleE2EEESK_S1Z_JEEENSA_5SM1004TMEM4LOAD26SM100_TMEM_LOAD_32dp32b64xES18_NS19_IS1L_S1D_NSZ_INSB_IJS1E_SH_EEENSB_IJSH_SD_EEEEEEENSA_39AutoVectorizingCopyWithAssumedAlignmentILi128EEENSA_21SM90_TMA_STORE_IM2COLES2F_S2H_S2H_EEEvvEEEEvNT_6ParamsE,"",@"SHT_CUDA_INFO"
	.sectionflags	@""
	.align	4


	//----- nvinfo : EIATTR_CUDA_API_VERSION
	.align		4
        /*0000*/ 	.byte	0x04, 0x37
        /*0002*/ 	.short	(.L_31 - .L_30)
.L_30:
        /*0004*/ 	.word	0x00000082


	//----- nvinfo : EIATTR_KPARAM_INFO
	.align		4
.L_31:
        /*0008*/ 	.byte	0x04, 0x17
        /*000a*/ 	.short	(.L_33 - .L_32)
.L_32:
        /*000c*/ 	.word	0x00000000
        /*0010*/ 	.short	0x0000
        /*0012*/ 	.short	0x0000
        /*0014*/ 	.byte	0x00, 0xf0, 0x01, 0x20


	//----- nvinfo : EIATTR_AT_ENTRY_FRAGMENTS
	.align		4
.L_33:
        /*0018*/ 	.byte	0x04, 0x4f
        /*001a*/ 	.short	(.L_35 - .L_34)


	//   ....[0]....
.L_34:
        /*001c*/ 	.word	0x00000006


	//----- nvinfo : EIATTR_RESERVED_SMEM_USED
	.align		4
.L_35:
        /*0020*/ 	.byte	0x01, 0x41
	.zero		2


	//----- nvinfo : EIATTR_SPARSE_MMA_MASK
	.align		4
        /*0024*/ 	.byte	0x03, 0x50
        /*0026*/ 	.short	0x0000


	//----- nvinfo : EIATTR_TCGEN05_1CTA_USED
	.align		4
        /*0028*/ 	.byte	0x01, 0x51
	.zero		2


	//----- nvinfo : EIATTR_MAXREG_COUNT
	.align		4
        /*002c*/ 	.byte	0x03, 0x1b
        /*002e*/ 	.short	0x00ff


	//----- nvinfo : EIATTR_NUM_BARRIERS
	.align		4
        /*0030*/ 	.byte	0x02, 0x4c
        /*0032*/ 	.byte	0x07
	.zero		1


	//----- nvinfo : EIATTR_EXTERNS
	.align		4
        /*0034*/ 	.byte	0x04, 0x0f
        /*0036*/ 	.short	(.L_37 - .L_36)


	//   ....[0]....
	.align		4
.L_36:
        /*0038*/ 	.word	index@(__assertfail)


	//----- nvinfo : EIATTR_MERCURY_ISA_VERSION
	.align		4
.L_37:
        /*003c*/ 	.byte	0x03, 0x5f
        /*003e*/ 	.short	0x0101


	//----- nvinfo : EIATTR_INT_WARP_WIDE_INSTR_OFFSETS
	.align		4
        /*0040*/ 	.byte	0x04, 0x31
        /*0042*/ 	.short	(.L_39 - .L_38)


	//   ....[0]....
.L_38:
        /*0044*/ 	.word	0x00004d90


	//   ....[1]....
        /*0048*/ 	.word	0x00004db0


	//   ....[2]....
        /*004c*/ 	.word	0x00004de0


	//   ....[3]....
        /*0050*/ 	.word	0x00005770


	//   ....[4]....
        /*0054*/ 	.word	0x00005970


	//----- nvinfo : EIATTR_COOP_GROUP_MASK_REGIDS
	.align		4
.L_39:
        /*0058*/ 	.byte	0x04, 0x29
        /*005a*/ 	.short	(.L_41 - .L_40)


	//   ....[0]....
.L_40:
        /*005c*/ 	.word	0xffffffff


	//   ....[1]....
        /*0060*/ 	.word	0xffffffff


	//   ....[2]....
        /*0064*/ 	.word	0xffffffff


	//   ....[3]....
        /*0068*/ 	.word	0xffffffff


	//   ....[4]....
        /*006c*/ 	.word	0xffffffff


	//   ....[5]....
        /*0070*/ 	.word	0xffffffff


	//   ....[6]....
        /*0074*/ 	.word	0xffffffff


	//   ....[7]....
        /*0078*/ 	.word	0xffffffff


	//   ....[8]....
        /*007c*/ 	.word	0xffffffff


	//   ....[9]....
        /*0080*/ 	.word	0xffffffff


	//   ....[10]....
        /*0084*/ 	.word	0xffffffff


	//   ....[11]....
        /*0088*/ 	.word	0xffffffff


	//----- nvinfo : EIATTR_COOP_GROUP_INSTR_OFFSETS
	.align		4
.L_41:
        /*008c*/ 	.byte	0x04, 0x28
        /*008e*/ 	.short	(.L_43 - .L_42)


	//   ....[0]....
.L_42:
        /*0090*/ 	.word	0x000000a0


	//   ....[1]....
        /*0094*/ 	.word	0x00000510


	//   ....[2]....
        /*0098*/ 	.word	0x00000a70


	//   ....[3]....
        /*009c*/ 	.word	0x00000bb0


	//   ....[4]....
        /*00a0*/ 	.word	0x00000cb0


	//   ....[5]....
        /*00a4*/ 	.word	0x00000e00


	//   ....[6]....
        /*00a8*/ 	.word	0x000024a0


	//   ....[7]....
        /*00ac*/ 	.word	0x00004290


	//   ....[8]....
        /*00b0*/ 	.word	0x000044a0


	//   ....[9]....
        /*00b4*/ 	.word	0x000044d0


	//   ....[10]....
        /*00b8*/ 	.word	0x00004c70


	//   ....[11]....
        /*00bc*/ 	.word	0x00004eb0


	//----- nvinfo : EIATTR_VRC_CTA_INIT_COUNT
	.align		4
.L_43:
        /*00c0*/ 	.byte	0x02, 0x4a
        /*00c2*/ 	.byte	0x80
	.zero		1


	//----- nvinfo : EIATTR_SYSCALL_OFFSETS
	.align		4
        /*00c4*/ 	.byte	0x04, 0x46
        /*00c6*/ 	.short	(.L_45 - .L_44)


	//   ....[0]....
.L_44:
        /*00c8*/ 	.word	0x00006370


	//   ....[1]....
        /*00cc*/ 	.word	0x000064b0


	//   ....[2]....
        /*00d0*/ 	.word	0x00006c40


	//----- nvinfo : EIATTR_MBARRIER_INSTR_OFFSETS
	.align		4
.L_45:
        /*00d4*/ 	.byte	0x04, 0x39
        /*00d6*/ 	.short	(.L_47 - .L_46)


	//   ....[0]....
.L_46:
        /*00d8*/ 	.word	0x00000610
        /*00dc*/ 	.word	0x000000ff
        /*00e0*/ 	.word	0x00000000
        /*00e4*/ 	.short	0x0100
        /*00e6*/ 	.byte	0x05
	.zero		1


	//   ....[1]....
        /*00e8*/ 	.word	0x00000620
        /*00ec*/ 	.word	0x000000ff
        /*00f0*/ 	.word	0x00000110
        /*00f4*/ 	.short	0x0100
        /*00f6*/ 	.byte	0x05
	.zero		1


	//   ....[2]....
        /*00f8*/ 	.word	0x00000630
        /*00fc*/ 	.word	0x000000ff
        /*0100*/ 	.word	0x00000008
        /*0104*/ 	.short	0x0100
        /*0106*/ 	.byte	0x05
	.zero		1


	//   ....[3]....
        /*0108*/ 	.word	0x00000640
        /*010c*/ 	.word	0x000000ff
        /*0110*/ 	.word	0x00000118
        /*0114*/ 	.short	0x0100
        /*0116*/ 	.byte	0x05
	.zero		1


	//   ....[4]....
        /*0118*/ 	.word	0x00000650
        /*011c*/ 	.word	0x000000ff
        /*0120*/ 	.word	0x00000010
        /*0124*/ 	.short	0x0100
        /*0126*/ 	.byte	0x05
	.zero		1


	//   ....[5]....
        /*0128*/ 	.word	0x00000660
        /*012c*/ 	.word	0x000000ff
        /*0130*/ 	.word	0x00000120
        /*0134*/ 	.short	0x0100
        /*0136*/ 	.byte	0x05
	.zero		1


	//   ....[6]....
        /*0138*/ 	.word	0x00000670
        /*013c*/ 	.word	0x000000ff
        /*0140*/ 	.word	0x00000018
        /*0144*/ 	.short	0x0100
        /*0146*/ 	.byte	0x05
	.zero		1


	//   ....[7]....
        /*0148*/ 	.word	0x00000680
        /*014c*/ 	.word	0x000000ff
        /*0150*/ 	.word	0x00000128
        /*0154*/ 	.short	0x0100
        /*0156*/ 	.byte	0x05
	.zero		1


	//   ....[8]....
        /*0158*/ 	.word	0x00000690
        /*015c*/ 	.word	0x000000ff
        /*0160*/ 	.word	0x00000020
        /*0164*/ 	.short	0x0100
        /*0166*/ 	.byte	0x05
	.zero		1


	//   ....[9]....
        /*0168*/ 	.word	0x000006a0
        /*016c*/ 	.word	0x000000ff
        /*0170*/ 	.word	0x00000130
        /*0174*/ 	.short	0x0100
        /*0176*/ 	.byte	0x05
	.zero		1


	//   ....[10]....
        /*0178*/ 	.word	0x000006b0
        /*017c*/ 	.word	0x000000ff
        /*0180*/ 	.word	0x00000028
        /*0184*/ 	.short	0x0100
        /*0186*/ 	.byte	0x05
	.zero		1


	//   ....[11]....
        /*0188*/ 	.word	0x000006c0
        /*018c*/ 	.word	0x000000ff
        /*0190*/ 	.word	0x00000138
        /*0194*/ 	.short	0x0100
        /*0196*/ 	.byte	0x05
	.zero		1


	//   ....[12]....
        /*0198*/ 	.word	0x000006d0
        /*019c*/ 	.word	0x000000ff
        /*01a0*/ 	.word	0x00000030
        /*01a4*/ 	.short	0x0100
        /*01a6*/ 	.byte	0x05
	.zero		1


	//   ....[13]....
        /*01a8*/ 	.word	0x000006e0
        /*01ac*/ 	.word	0x000000ff
        /*01b0*/ 	.word	0x00000140
        /*01b4*/ 	.short	0x0100
        /*01b6*/ 	.byte	0x05
	.zero		1


	//   ....[14]....
        /*01b8*/ 	.word	0x000006f0
        /*01bc*/ 	.word	0x000000ff
        /*01c0*/ 	.word	0x00000038
        /*01c4*/ 	.short	0x0100
        /*01c6*/ 	.byte	0x05
	.zero		1


	//   ....[15]....
        /*01c8*/ 	.word	0x00000700
        /*01cc*/ 	.word	0x000000ff
        /*01d0*/ 	.word	0x00000148
        /*01d4*/ 	.short	0x0100
        /*01d6*/ 	.byte	0x05
	.zero		1


	//   ....[16]....
        /*01d8*/ 	.word	0x00000710
        /*01dc*/ 	.word	0x000000ff
        /*01e0*/ 	.word	0x00000040
        /*01e4*/ 	.short	0x0100
        /*01e6*/ 	.byte	0x05
	.zero		1


	//   ....[17]....
        /*01e8*/ 	.word	0x00000720
        /*01ec*/ 	.word	0x000000ff
        /*01f0*/ 	.word	0x00000150
        /*01f4*/ 	.short	0x0100
        /*01f6*/ 	.byte	0x05
	.zero		1


	//   ....[18]....
        /*01f8*/ 	.word	0x00000730
        /*01fc*/ 	.word	0x000000ff
        /*0200*/ 	.word	0x00000048
        /*0204*/ 	.short	0x0100
        /*0206*/ 	.byte	0x05
	.zero		1


	//   ....[19]....
        /*0208*/ 	.word	0x00000740
        /*020c*/ 	.word	0x000000ff
        /*0210*/ 	.word	0x00000158
        /*0214*/ 	.short	0x0100
        /*0216*/ 	.byte	0x05
	.zero		1


	//   ....[20]....
        /*0218*/ 	.word	0x00000750
        /*021c*/ 	.word	0x000000ff
        /*0220*/ 	.word	0x00000050
        /*0224*/ 	.short	0x0100
        /*0226*/ 	.byte	0x05
	.zero		1


	//   ....[21]....
        /*0228*/ 	.word	0x00000760
        /*022c*/ 	.word	0x000000ff
        /*0230*/ 	.word	0x00000160
        /*0234*/ 	.short	0x0100
        /*0236*/ 	.byte	0x05
	.zero		1


	//   ....[22]....
        /*0238*/ 	.word	0x00000770
        /*023c*/ 	.word	0x000000ff
        /*0240*/ 	.word	0x00000058
        /*0244*/ 	.short	0x0100
        /*0246*/ 	.byte	0x05
	.zero		1


	//   ....[23]....
        /*0248*/ 	.word	0x00000780
        /*024c*/ 	.word	0x000000ff
        /*0250*/ 	.word	0x00000168
        /*0254*/ 	.short	0x0100
        /*0256*/ 	.byte	0x05
	.zero		1


	//   ....[24]....
        /*0258*/ 	.word	0x00000790
        /*025c*/ 	.word	0x000000ff
        /*0260*/ 	.word	0x00000060
        /*0264*/ 	.short	0x0100
        /*0266*/ 	.byte	0x05
	.zero		1


	//   ....[25]....
        /*0268*/ 	.word	0x000007a0
        /*026c*/ 	.word	0x000000ff
        /*0270*/ 	.word	0x00000170
        /*0274*/ 	.short	0x0100
        /*0276*/ 	.byte	0x05
	.zero		1


	//   ....[26]....
        /*0278*/ 	.word	0x000007b0
        /*027c*/ 	.word	0x000000ff
        /*0280*/ 	.word	0x00000068
        /*0284*/ 	.short	0x0100
        /*0286*/ 	.byte	0x05
	.zero		1


	//   ....[27]....
        /*0288*/ 	.word	0x000007c0
        /*028c*/ 	.word	0x000000ff
        /*0290*/ 	.word	0x00000178
        /*0294*/ 	.short	0x0100
        /*0296*/ 	.byte	0x05
	.zero		1


	//   ....[28]....
        /*0298*/ 	.word	0x000007d0
        /*029c*/ 	.word	0x000000ff
        /*02a0*/ 	.word	0x00000070
        /*02a4*/ 	.short	0x0100
        /*02a6*/ 	.byte	0x05
	.zero		1


	//   ....[29]....
        /*02a8*/ 	.word	0x000007e0
        /*02ac*/ 	.word	0x000000ff
        /*02b0*/ 	.word	0x00000180
        /*02b4*/ 	.short	0x0100
        /*02b6*/ 	.byte	0x05
	.zero		1


	//   ....[30]....
        /*02b8*/ 	.word	0x000007f0
        /*02bc*/ 	.word	0x000000ff
        /*02c0*/ 	.word	0x00000078
        /*02c4*/ 	.short	0x0100
        /*02c6*/ 	.byte	0x05
	.zero		1


	//   ....[31]....
        /*02c8*/ 	.word	0x00000800
        /*02cc*/ 	.word	0x000000ff
        /*02d0*/ 	.word	0x00000188
        /*02d4*/ 	.short	0x0100
        /*02d6*/ 	.byte	0x05
	.zero		1


	//   ....[32]....
        /*02d8*/ 	.word	0x00000810
        /*02dc*/ 	.word	0x000000ff
        /*02e0*/ 	.word	0x00000080
        /*02e4*/ 	.short	0x0100
        /*02e6*/ 	.byte	0x05
	.zero		1


	//   ....[33]....
        /*02e8*/ 	.word	0x00000820
        /*02ec*/ 	.word	0x000000ff
        /*02f0*/ 	.word	0x00000190
        /*02f4*/ 	.short	0x0100
        /*02f6*/ 	.byte	0x05
	.zero		1


	//   ....[34]....
        /*02f8*/ 	.word	0x00000830
        /*02fc*/ 	.word	0x000000ff
        /*0300*/ 	.word	0x00000088
        /*0304*/ 	.short	0x0100
        /*0306*/ 	.byte	0x05
	.zero		1


	//   ....[35]....
        /*0308*/ 	.word	0x00000840
        /*030c*/ 	.word	0x000000ff
        /*0310*/ 	.word	0x00000198
        /*0314*/ 	.short	0x0100
        /*0316*/ 	.byte	0x05
	.zero		1


	//   ....[36]....
        /*0318*/ 	.word	0x00000850
        /*031c*/ 	.word	0x000000ff
        /*0320*/ 	.word	0x00000090
        /*0324*/ 	.short	0x0100
        /*0326*/ 	.byte	0x05
	.zero		1


	//   ....[37]....
        /*0328*/ 	.word	0x00000860
        /*032c*/ 	.word	0x000000ff
        /*0330*/ 	.word	0x000001a0
        /*0334*/ 	.short	0x0100
        /*0336*/ 	.byte	0x05
	.zero		1


	//   ....[38]....
        /*0338*/ 	.word	0x00000870
        /*033c*/ 	.word	0x000000ff
        /*0340*/ 	.word	0x00000098
        /*0344*/ 	.short	0x0100
        /*0346*/ 	.byte	0x05
	.zero		1


	//   ....[39]....
        /*0348*/ 	.word	0x00000880
        /*034c*/ 	.word	0x000000ff
        /*0350*/ 	.word	0x000001a8
        /*0354*/ 	.short	0x0100
        /*0356*/ 	.byte	0x05
	.zero		1


	//   ....[40]....
        /*0358*/ 	.word	0x00000890
        /*035c*/ 	.word	0x000000ff
        /*0360*/ 	.word	0x000000a0
        /*0364*/ 	.short	0x0100
        /*0366*/ 	.byte	0x05
	.zero		1


	//   ....[41]....
        /*0368*/ 	.word	0x000008a0
        /*036c*/ 	.word	0x000000ff
        /*0370*/ 	.word	0x000001b0
        /*0374*/ 	.short	0x0100
        /*0376*/ 	.byte	0x05
	.zero		1


	//   ....[42]....
        /*0378*/ 	.word	0x000008b0
        /*037c*/ 	.word	0x000000ff
        /*0380*/ 	.word	0x000000a8
        /*0384*/ 	.short	0x0100
        /*0386*/ 	.byte	0x05
	.zero		1


	//   ....[43]....
        /*0388*/ 	.word	0x000008c0
        /*038c*/ 	.word	0x000000ff
        /*0390*/ 	.word	0x000001b8
        /*0394*/ 	.short	0x0100
        /*0396*/ 	.byte	0x05
	.zero		1


	//   ....[44]....
        /*0398*/ 	.word	0x000008d0
        /*039c*/ 	.word	0x000000ff
        /*03a0*/ 	.word	0x000000b0
        /*03a4*/ 	.short	0x0100
        /*03a6*/ 	.byte	0x05
	.zero		1


	//   ....[45]....
        /*03a8*/ 	.word	0x000008e0
        /*03ac*/ 	.word	0x000000ff
        /*03b0*/ 	.word	0x000001c0
        /*03b4*/ 	.short	0x0100
        /*03b6*/ 	.byte	0x05
	.zero		1


	//   ....[46]....
        /*03b8*/ 	.word	0x000008f0
        /*03bc*/ 	.word	0x000000ff
        /*03c0*/ 	.word	0x000000b8
        /*03c4*/ 	.short	0x0100
        /*03c6*/ 	.byte	0x05
	.zero		1


	//   ....[47]....
        /*03c8*/ 	.word	0x00000900
        /*03cc*/ 	.word	0x000000ff
        /*03d0*/ 	.word	0x000001c8
        /*03d4*/ 	.short	0x0100
        /*03d6*/ 	.byte	0x05
	.zero		1


	//   ....[48]....
        /*03d8*/ 	.word	0x00000910
        /*03dc*/ 	.word	0x000000ff
        /*03e0*/ 	.word	0x000000c0
        /*03e4*/ 	.short	0x0100
        /*03e6*/ 	.byte	0x05
	.zero		1


	//   ....[49]....
        /*03e8*/ 	.word	0x00000920
        /*03ec*/ 	.word	0x000000ff
        /*03f0*/ 	.word	0x000001d0
        /*03f4*/ 	.short	0x0100
        /*03f6*/ 	.byte	0x05
	.zero		1


	//   ....[50]....
        /*03f8*/ 	.word	0x00000930
        /*03fc*/ 	.word	0x000000ff
        /*0400*/ 	.word	0x000000c8
        /*0404*/ 	.short	0x0100
        /*0406*/ 	.byte	0x05
	.zero		1


	//   ....[51]....
        /*0408*/ 	.word	0x00000940
        /*040c*/ 	.word	0x000000ff
        /*0410*/ 	.word	0x000001d8
        /*0414*/ 	.short	0x0100
        /*0416*/ 	.byte	0x05
	.zero		1


	//   ....[52]....
        /*0418*/ 	.word	0x00000950
        /*041c*/ 	.word	0x000000ff
        /*0420*/ 	.word	0x000000d0
        /*0424*/ 	.short	0x0100
        /*0426*/ 	.byte	0x05
	.zero		1


	//   ....[53]....
        /*0428*/ 	.word	0x00000960
        /*042c*/ 	.word	0x000000ff
        /*0430*/ 	.word	0x000001e0
        /*0434*/ 	.short	0x0100
        /*0436*/ 	.byte	0x05
	.zero		1


	//   ....[54]....
        /*0438*/ 	.word	0x00000970
        /*043c*/ 	.word	0x000000ff
        /*0440*/ 	.word	0x000000d8
        /*0444*/ 	.short	0x0100
        /*0446*/ 	.byte	0x05
	.zero		1


	//   ....[55]....
        /*0448*/ 	.word	0x00000980
        /*044c*/ 	.word	0x000000ff
        /*0450*/ 	.word	0x000001e8
        /*0454*/ 	.short	0x0100
        /*0456*/ 	.byte	0x05
	.zero		1


	//   ....[56]....
        /*0458*/ 	.word	0x00000990
        /*045c*/ 	.word	0x000000ff
        /*0460*/ 	.word	0x000000e0
        /*0464*/ 	.short	0x0100
        /*0466*/ 	.byte	0x05
	.zero		1


	//   ....[57]....
        /*0468*/ 	.word	0x000009a0
        /*046c*/ 	.word	0x000000ff
        /*0470*/ 	.word	0x000001f0
        /*0474*/ 	.short	0x0100
        /*0476*/ 	.byte	0x05
	.zero		1


	//   ....[58]....
        /*0478*/ 	.word	0x000009b0
        /*047c*/ 	.word	0x000000ff
        /*0480*/ 	.word	0x000000e8
        /*0484*/ 	.short	0x0100
        /*0486*/ 	.byte	0x05
	.zero		1


	//   ....[59]....
        /*0488*/ 	.word	0x000009c0
        /*048c*/ 	.word	0x000000ff
        /*0490*/ 	.word	0x000001f8
        /*0494*/ 	.short	0x0100
        /*0496*/ 	.byte	0x05
	.zero		1


	//   ....[60]....
        /*0498*/ 	.word	0x000009d0
        /*049c*/ 	.word	0x000000ff
        /*04a0*/ 	.word	0x000000f0
        /*04a4*/ 	.short	0x0100
        /*04a6*/ 	.byte	0x05
	.zero		1


	//   ....[61]....
        /*04a8*/ 	.word	0x000009e0
        /*04ac*/ 	.word	0x000000ff
        /*04b0*/ 	.word	0x00000200
        /*04b4*/ 	.short	0x0100
        /*04b6*/ 	.byte	0x05
	.zero		1


	//   ....[62]....
        /*04b8*/ 	.word	0x000009f0
        /*04bc*/ 	.word	0x000000ff
        /*04c0*/ 	.word	0x000000f8
        /*04c4*/ 	.short	0x0100
        /*04c6*/ 	.byte	0x05
	.zero		1


	//   ....[63]....
        /*04c8*/ 	.word	0x00000a00
        /*04cc*/ 	.word	0x000000ff
        /*04d0*/ 	.word	0x00000208
        /*04d4*/ 	.short	0x0100
        /*04d6*/ 	.byte	0x05
	.zero		1


	//   ....[64]....
        /*04d8*/ 	.word	0x00000a10
        /*04dc*/ 	.word	0x000000ff
        /*04e0*/ 	.word	0x00000100
        /*04e4*/ 	.short	0x0100
        /*04e6*/ 	.byte	0x05
	.zero		1


	//   ....[65]....
        /*04e8*/ 	.word	0x00000a20
        /*04ec*/ 	.word	0x000000ff
        /*04f0*/ 	.word	0x00000210
        /*04f4*/ 	.short	0x0100
        /*04f6*/ 	.byte	0x05
	.zero		1


	//   ....[66]....
        /*04f8*/ 	.word	0x00000a30
        /*04fc*/ 	.word	0x000000ff
        /*0500*/ 	.word	0x00000108
        /*0504*/ 	.short	0x0100
        /*0506*/ 	.byte	0x05
	.zero		1


	//   ....[67]....
        /*0508*/ 	.word	0x00000a40
        /*050c*/ 	.word	0x000000ff
        /*0510*/ 	.word	0x00000218
        /*0514*/ 	.short	0x0100
        /*0516*/ 	.byte	0x05
	.zero		1


	//   ....[68]....
        /*0518*/ 	.word	0x00000b80
        /*051c*/ 	.word	0x000000ff
        /*0520*/ 	.word	0x00000220
        /*0524*/ 	.short	0x0100
        /*0526*/ 	.byte	0x07
	.zero		1


	//   ....[69]....
        /*0528*/ 	.word	0x00000b90
        /*052c*/ 	.word	0x000000ff
        /*0530*/ 	.word	0x00000228
        /*0534*/ 	.short	0x0100
        /*0536*/ 	.byte	0x07
	.zero		1


	//   ....[70]....
        /*0538*/ 	.word	0x00000c80
        /*053c*/ 	.word	0x000000ff
        /*0540*/ 	.word	0x00000230
        /*0544*/ 	.short	0x0100
        /*0546*/ 	.byte	0x05
	.zero		1


	//   ....[71]....
        /*0548*/ 	.word	0x00000c90
        /*054c*/ 	.word	0x000000ff
        /*0550*/ 	.word	0x00000238
        /*0554*/ 	.short	0x0100
        /*0556*/ 	.byte	0x05
	.zero		1


	//   ....[72]....
        /*0558*/ 	.word	0x00000dd0
        /*055c*/ 	.word	0x000000ff
        /*0560*/ 	.word	0x00000240
        /*0564*/ 	.short	0x0100
        /*0566*/ 	.byte	0x05
	.zero		1


	//   ....[73]....
        /*0568*/ 	.word	0x00000de0
        /*056c*/ 	.word	0x000000ff
        /*0570*/ 	.word	0x00000248
        /*0574*/ 	.short	0x0100
        /*0576*/ 	.byte	0x05
	.zero		1


	//   ....[74]....
        /*0578*/ 	.word	0x00000f10
        /*057c*/ 	.word	0x000000ff
        /*0580*/ 	.word	0x00000250
        /*0584*/ 	.short	0x0100
        /*0586*/ 	.byte	0x07
	.zero		1


	//   ....[75]....
        /*0588*/ 	.word	0x00000f20
        /*058c*/ 	.word	0x000000ff
        /*0590*/ 	.word	0x00000260
        /*0594*/ 	.short	0x0100
        /*0596*/ 	.byte	0x07
	.zero		1


	//   ....[76]....
        /*0598*/ 	.word	0x00000f30
        /*059c*/ 	.word	0x000000ff
        /*05a0*/ 	.word	0x00000258
        /*05a4*/ 	.short	0x0100
        /*05a6*/ 	.byte	0x07
	.zero		1


	//   ....[77]....
        /*05a8*/ 	.word	0x00000f40
        /*05ac*/ 	.word	0x000000ff
        /*05b0*/ 	.word	0x00000268
        /*05b4*/ 	.short	0x0100
        /*05b6*/ 	.byte	0x07
	.zero		1


	//   ....[78]....
        /*05b8*/ 	.word	0x00001880
        /*05bc*/ 	.word	0x000000ff
        /*05c0*/ 	.word	0x00000110
        /*05c4*/ 	.short	0x010a
        /*05c6*/ 	.byte	0x04
	.zero		1


	//   ....[79]....
        /*05c8*/ 	.word	0x00001b40
        /*05cc*/ 	.word	0x000000ff
        /*05d0*/ 	.word	0x00000110
        /*05d4*/ 	.short	0x010a
        /*05d6*/ 	.byte	0x09
	.zero		1


	//   ....[80]....
        /*05d8*/ 	.word	0x00001cb0
        /*05dc*/ 	.word	0x000000ff
        /*05e0*/ 	.word	0x00000110
        /*05e4*/ 	.short	0x010a
        /*05e6*/ 	.byte	0x08
	.zero		1


	//   ....[81]....
        /*05e8*/ 	.word	0x00001e70
        /*05ec*/ 	.word	0x000000ff
        /*05f0*/ 	.word	0x00000238
        /*05f4*/ 	.short	0x0101
        /*05f6*/ 	.byte	0x16
	.zero		1


	//   ....[82]....
        /*05f8*/ 	.word	0x00001ea0
        /*05fc*/ 	.word	0x000000ff
        /*0600*/ 	.word	0x00000110
        /*0604*/ 	.short	0x010a
        /*0606*/ 	.byte	0x04
	.zero		1


	//   ....[83]....
        /*0608*/ 	.word	0x00002140
        /*060c*/ 	.word	0x000000ff
        /*0610*/ 	.word	0x00000110
        /*0614*/ 	.short	0x010a
        /*0616*/ 	.byte	0x11
	.zero		1


	//   ....[84]....
        /*0618*/ 	.word	0x000022b0
        /*061c*/ 	.word	0x000000ff
        /*0620*/ 	.word	0x00000110
        /*0624*/ 	.short	0x010a
        /*0626*/ 	.byte	0x08
	.zero		1


	//   ....[85]....
        /*0628*/ 	.word	0x000024b0
        /*062c*/ 	.word	0x000000ff
        /*0630*/ 	.word	0x00000240
        /*0634*/ 	.short	0x010a
        /*0636*/ 	.byte	0x16
	.zero		1


	//   ....[86]....
        /*0638*/ 	.word	0x00002570
        /*063c*/ 	.word	0x000000ff
        /*0640*/ 	.word	0x00000000
        /*0644*/ 	.short	0x0101
        /*0646*/ 	.byte	0x04
	.zero		1


	//   ....[87]....
        /*0648*/ 	.word	0x00002a70
        /*064c*/ 	.word	0x000000ff
        /*0650*/ 	.word	0x00000000
        /*0654*/ 	.short	0x010a
        /*0656*/ 	.byte	0x04
	.zero		1


	//   ....[88]....
        /*0658*/ 	.word	0x00002b10
        /*065c*/ 	.word	0x000000ff
        /*0660*/ 	.word	0x00000000
        /*0664*/ 	.short	0x010a
        /*0666*/ 	.byte	0x04
	.zero		1


	//   ....[89]....
        /*0668*/ 	.word	0x00002bb0
        /*066c*/ 	.word	0x000000ff
        /*0670*/ 	.word	0x00000000
        /*0674*/ 	.short	0x010a
        /*0676*/ 	.byte	0x04
	.zero		1


	//   ....[90]....
        /*0678*/ 	.word	0x00002c50
        /*067c*/ 	.word	0x000000ff
        /*0680*/ 	.word	0x00000000
        /*0684*/ 	.short	0x010a
        /*0686*/ 	.byte	0x04
	.zero		1


	//   ....[91]....
        /*0688*/ 	.word	0x00002cf0
        /*068c*/ 	.word	0x000000ff
        /*0690*/ 	.word	0x00000000
        /*0694*/ 	.short	0x010a
        /*0696*/ 	.byte	0x04
	.zero		1


	//   ....[92]....
        /*0698*/ 	.word	0x00002d90
        /*069c*/ 	.word	0x000000ff
        /*06a0*/ 	.word	0x00000000
        /*06a4*/ 	.short	0x010a
        /*06a6*/ 	.byte	0x04
	.zero		1


	//   ....[93]....
        /*06a8*/ 	.word	0x00002e30
        /*06ac*/ 	.word	0x000000ff
        /*06b0*/ 	.word	0x00000000
        /*06b4*/ 	.short	0x010a
        /*06b6*/ 	.byte	0x04
	.zero		1


	//   ....[94]....
        /*06b8*/ 	.word	0x00002ed0
        /*06bc*/ 	.word	0x000000ff
        /*06c0*/ 	.word	0x00000000
        /*06c4*/ 	.short	0x010a
        /*06c6*/ 	.byte	0x04
	.zero		1


	//   ....[95]....
        /*06c8*/ 	.word	0x00002f70
        /*06cc*/ 	.word	0x000000ff
        /*06d0*/ 	.word	0x00000000
        /*06d4*/ 	.short	0x010a
        /*06d6*/ 	.byte	0x04
	.zero		1


	//   ....[96]....
        /*06d8*/ 	.word	0x00003010
        /*06dc*/ 	.word	0x000000ff
        /*06e0*/ 	.word	0x00000000
        /*06e4*/ 	.short	0x010a
        /*06e6*/ 	.byte	0x04
	.zero		1


	//   ....[97]....
        /*06e8*/ 	.word	0x000030b0
        /*06ec*/ 	.word	0x000000ff
        /*06f0*/ 	.word	0x00000000
        /*06f4*/ 	.short	0x010a
        /*06f6*/ 	.byte	0x04
	.zero		1


	//   ....[98]....
        /*06f8*/ 	.word	0x00003150
        /*06fc*/ 	.word	0x000000ff
        /*0700*/ 	.word	0x00000000
        /*0704*/ 	.short	0x010a
        /*0706*/ 	.byte	0x04
	.zero		1


	//   ....[99]....
        /*0708*/ 	.word	0x000031f0
        /*070c*/ 	.word	0x000000ff
        /*0710*/ 	.word	0x00000000
        /*0714*/ 	.short	0x010a
        /*0716*/ 	.byte	0x04
	.zero		1


	//   ....[100]....
        /*0718*/ 	.word	0x00003290
        /*071c*/ 	.word	0x000000ff
        /*0720*/ 	.word	0x00000000
        /*0724*/ 	.short	0x010a
        /*0726*/ 	.byte	0x04
	.zero		1


	//   ....[101]....
        /*0728*/ 	.word	0x00003330
        /*072c*/ 	.word	0x000000ff
        /*0730*/ 	.word	0x00000000
        /*0734*/ 	.short	0x010a
        /*0736*/ 	.byte	0x04
	.zero		1


	//   ....[102]....
        /*0738*/ 	.word	0x000033d0
        /*073c*/ 	.word	0x000000ff
        /*0740*/ 	.word	0x00000000
        /*0744*/ 	.short	0x010a
        /*0746*/ 	.byte	0x04
	.zero		1


	//   ....[103]....
        /*0748*/ 	.word	0x00003470
        /*074c*/ 	.word	0x000000ff
        /*0750*/ 	.word	0x00000000
        /*0754*/ 	.short	0x010a
        /*0756*/ 	.byte	0x04
	.zero		1


	//   ....[104]....
        /*0758*/ 	.word	0x00003510
        /*075c*/ 	.word	0x000000ff
        /*0760*/ 	.word	0x00000000
        /*0764*/ 	.short	0x010a
        /*0766*/ 	.byte	0x04
	.zero		1


	//   ....[105]....
        /*0768*/ 	.word	0x000035b0
        /*076c*/ 	.word	0x000000ff
        /*0770*/ 	.word	0x00000000
        /*0774*/ 	.short	0x010a
        /*0776*/ 	.byte	0x04
	.zero		1


	//   ....[106]....
        /*0778*/ 	.word	0x00003650
        /*077c*/ 	.word	0x000000ff
        /*0780*/ 	.word	0x00000000
        /*0784*/ 	.short	0x010a
        /*0786*/ 	.byte	0x04
	.zero		1


	//   ....[107]....
        /*0788*/ 	.word	0x000036f0
        /*078c*/ 	.word	0x000000ff
        /*0790*/ 	.word	0x00000000
        /*0794*/ 	.short	0x010a
        /*0796*/ 	.byte	0x04
	.zero		1


	//   ....[108]....
        /*0798*/ 	.word	0x00003790
        /*079c*/ 	.word	0x000000ff
        /*07a0*/ 	.word	0x00000000
        /*07a4*/ 	.short	0x010a
        /*07a6*/ 	.byte	0x04
	.zero		1


	//   ....[109]....
        /*07a8*/ 	.word	0x00003830
        /*07ac*/ 	.word	0x000000ff
        /*07b0*/ 	.word	0x00000000
        /*07b4*/ 	.short	0x010a
        /*07b6*/ 	.byte	0x04
	.zero		1


	//   ....[110]....
        /*07b8*/ 	.word	0x000038d0
        /*07bc*/ 	.word	0x000000ff
        /*07c0*/ 	.word	0x00000000
        /*07c4*/ 	.short	0x010a
        /*07c6*/ 	.byte	0x04
	.zero		1


	//   ....[111]....
        /*07c8*/ 	.word	0x00003970
        /*07cc*/ 	.word	0x000000ff
        /*07d0*/ 	.word	0x00000000
        /*07d4*/ 	.short	0x010a
        /*07d6*/ 	.byte	0x04
	.zero		1


	//   ....[112]....
        /*07d8*/ 	.word	0x00003a10
        /*07dc*/ 	.word	0x000000ff
        /*07e0*/ 	.word	0x00000000
        /*07e4*/ 	.short	0x010a
        /*07e6*/ 	.byte	0x04
	.zero		1


	//   ....[113]....
        /*07e8*/ 	.word	0x00003ab0
        /*07ec*/ 	.word	0x000000ff
        /*07f0*/ 	.word	0x00000000
        /*07f4*/ 	.short	0x010a
        /*07f6*/ 	.byte	0x04
	.zero		1


	//   ....[114]....
        /*07f8*/ 	.word	0x00003b50
        /*07fc*/ 	.word	0x000000ff
        /*0800*/ 	.word	0x00000000
        /*0804*/ 	.short	0x010a
        /*0806*/ 	.byte	0x04
	.zero		1


	//   ....[115]....
        /*0808*/ 	.word	0x00003bf0
        /*080c*/ 	.word	0x000000ff
        /*0810*/ 	.word	0x00000000
        /*0814*/ 	.short	0x010a
        /*0816*/ 	.byte	0x04
	.zero		1


	//   ....[116]....
        /*0818*/ 	.word	0x00003c90
        /*081c*/ 	.word	0x000000ff
        /*0820*/ 	.word	0x00000000
        /*0824*/ 	.short	0x010a
        /*0826*/ 	.byte	0x04
	.zero		1


	//   ....[117]....
        /*0828*/ 	.word	0x00003d30
        /*082c*/ 	.word	0x000000ff
        /*0830*/ 	.word	0x00000000
        /*0834*/ 	.short	0x010a
        /*0836*/ 	.byte	0x04
	.zero		1


	//   ....[118]....
        /*0838*/ 	.word	0x00003dd0
        /*083c*/ 	.word	0x000000ff
        /*0840*/ 	.word	0x00000000
        /*0844*/ 	.short	0x010a
        /*0846*/ 	.byte	0x04
	.zero		1


	//   ....[119]....
        /*0848*/ 	.word	0x00003e70
        /*084c*/ 	.word	0x000000ff
        /*0850*/ 	.word	0x00000000
        /*0854*/ 	.short	0x010a
        /*0856*/ 	.byte	0x04
	.zero		1


	//   ....[120]....
        /*0858*/ 	.word	0x00003f20
        /*085c*/ 	.word	0x00000000
        /*0860*/ 	.word	0x00000000
        /*0864*/ 	.short	0x010a
        /*0866*/ 	.byte	0xff
	.zero		1


	//   ....[121]....
        /*0868*/ 	.word	0x00004050
        /*086c*/ 	.word	0x000000ff
        /*0870*/ 	.word	0x00000248
        /*0874*/ 	.short	0x010a
        /*0876*/ 	.byte	0x30
	.zero		1


	//   ....[122]....
        /*0878*/ 	.word	0x000040f0
        /*087c*/ 	.word	0x000000ff
        /*0880*/ 	.word	0x00000240
        /*0884*/ 	.short	0x010a
        /*0886*/ 	.byte	0x30
	.zero		1


	//   ....[123]....
        /*0888*/ 	.word	0x00004190
        /*088c*/ 	.word	0x000000ff
        /*0890*/ 	.word	0x00000000
        /*0894*/ 	.short	0x0101
        /*0896*/ 	.byte	0x06
	.zero		1


	//   ....[124]....
        /*0898*/ 	.word	0x000041d0
        /*089c*/ 	.word	0x000000ff
        /*08a0*/ 	.word	0x00000248
        /*08a4*/ 	.short	0x0106
        /*08a6*/ 	.byte	0x30
	.zero		1


	//   ....[125]....
        /*08a8*/ 	.word	0x00004210
        /*08ac*/ 	.word	0x00000000
        /*08b0*/ 	.word	0x00000248
        /*08b4*/ 	.short	0x010a
        /*08b6*/ 	.byte	0xff
	.zero		1


	//   ....[126]....
        /*08b8*/ 	.word	0x000046f0
        /*08bc*/ 	.word	0x000000ff
        /*08c0*/ 	.word	0x00000240
        /*08c4*/ 	.short	0x010a
        /*08c6*/ 	.byte	0x06
	.zero		1


	//   ....[127]....
        /*08c8*/ 	.word	0x000047a0
        /*08cc*/ 	.word	0x000000ff
        /*08d0*/ 	.word	0x00000000
        /*08d4*/ 	.short	0x0101
        /*08d6*/ 	.byte	0x05
	.zero		1


	//   ....[128]....
        /*08d8*/ 	.word	0x000047b0
        /*08dc*/ 	.word	0x000000ff
        /*08e0*/ 	.word	0x00000260
        /*08e4*/ 	.short	0x010a
        /*08e6*/ 	.byte	0x08
	.zero		1


	//   ....[129]....
        /*08e8*/ 	.word	0x00004840
        /*08ec*/ 	.word	0x000000ff
        /*08f0*/ 	.word	0x00000000
        /*08f4*/ 	.short	0x010a
        /*08f6*/ 	.byte	0x04
	.zero		1


	//   ....[130]....
        /*08f8*/ 	.word	0x000048b0
        /*08fc*/ 	.word	0x000000ff
        /*0900*/ 	.word	0x00000000
        /*0904*/ 	.short	0x010a
        /*0906*/ 	.byte	0x07
	.zero		1


	//   ....[131]....
        /*0908*/ 	.word	0x000049b0
        /*090c*/ 	.word	0x000000ff
        /*0910*/ 	.word	0x00000000
        /*0914*/ 	.short	0x010a
        /*0916*/ 	.byte	0x04
	.zero		1


	//   ....[132]....
        /*0918*/ 	.word	0x00004bc0
        /*091c*/ 	.word	0x000000ff
        /*0920*/ 	.word	0x00000000
        /*0924*/ 	.short	0x010a
        /*0926*/ 	.byte	0x05
	.zero		1


	//   ....[133]....
        /*0928*/ 	.word	0x00004c50
        /*092c*/ 	.word	0x000000ff
        /*0930*/ 	.word	0x00000000
        /*0934*/ 	.short	0x010a
        /*0936*/ 	.byte	0x07
	.zero		1


	//   ....[134]....
        /*0938*/ 	.word	0x00005090
        /*093c*/ 	.word	0x000000ff
        /*0940*/ 	.word	0x00000240
        /*0944*/ 	.short	0x010a
        /*0946*/ 	.byte	0x0e
	.zero		1


	//   ....[135]....
        /*0948*/ 	.word	0x00005180
        /*094c*/ 	.word	0x000000ff
        /*0950*/ 	.word	0x00000000
        /*0954*/ 	.short	0x0101
        /*0956*/ 	.byte	0x10
	.zero		1


	//   ....[136]....
        /*0958*/ 	.word	0x000054a0
        /*095c*/ 	.word	0x000000ff
        /*0960*/ 	.word	0x00000238
        /*0964*/ 	.short	0x010a
        /*0966*/ 	.byte	0x0e
	.zero		1


	//   ....[137]....
        /*0968*/ 	.word	0x00005600
        /*096c*/ 	.word	0x000000ff
        /*0970*/ 	.word	0x00000228
        /*0974*/ 	.short	0x010a
        /*0976*/ 	.byte	0x0e
	.zero		1


	//   ....[138]....
        /*0978*/ 	.word	0x000059c0
        /*097c*/ 	.word	0x000000ff
        /*0980*/ 	.word	0x00000220
        /*0984*/ 	.short	0x010b
        /*0986*/ 	.byte	0x0e
	.zero		1


	//   ....[139]....
        /*0988*/ 	.word	0x000059e0
        /*098c*/ 	.word	0x000000ff
        /*0990*/ 	.word	0x00000000
        /*0994*/ 	.short	0x0101
        /*0996*/ 	.byte	0x30
	.zero		1


	//   ....[140]....
        /*0998*/ 	.word	0x00005a20
        /*099c*/ 	.word	0x00000000
        /*09a0*/ 	.word	0x00000228
        /*09a4*/ 	.short	0x010a
        /*09a6*/ 	.byte	0xff
	.zero		1


	//   ....[141]....
        /*09a8*/ 	.word	0x00005d70
        /*09ac*/ 	.word	0x000000ff
        /*09b0*/ 	.word	0x00000240
        /*09b4*/ 	.short	0x010a
        /*09b6*/ 	.byte	0x2f
	.zero		1


	//   ....[142]....
        /*09b8*/ 	.word	0x00005e90
        /*09bc*/ 	.word	0x000000ff
        /*09c0*/ 	.word	0x00000000
        /*09c4*/ 	.short	0x0101
        /*09c6*/ 	.byte	0x04
	.zero		1


	//   ....[143]....
        /*09c8*/ 	.word	0x00006820
        /*09cc*/ 	.word	0x000000ff
        /*09d0*/ 	.word	0x00000220
        /*09d4*/ 	.short	0x010a
        /*09d6*/ 	.byte	0x2f
	.zero		1


	//   ....[144]....
        /*09d8*/ 	.word	0x00006830
        /*09dc*/ 	.word	0x00000098
        /*09e0*/ 	.word	0x00000250
        /*09e4*/ 	.short	0x010a
        /*09e6*/ 	.byte	0xff
	.zero		1


	//   ....[145]....
        /*09e8*/ 	.word	0x000069c0
        /*09ec*/ 	.word	0x000000ff
        /*09f0*/ 	.word	0x00000220
        /*09f4*/ 	.short	0x010a
        /*09f6*/ 	.byte	0x2f
	.zero		1


	//   ....[146]....
        /*09f8*/ 	.word	0x00006ac0
        /*09fc*/ 	.word	0x000000ff
        /*0a00*/ 	.word	0x00000000
        /*0a04*/ 	.short	0x0101
        /*0a06*/ 	.byte	0x04
	.zero		1


	//   ....[147]....
        /*0a08*/ 	.word	0x00006b20
        /*0a0c*/ 	.word	0x00000098
        /*0a10*/ 	.word	0x00000250
        /*0a14*/ 	.short	0x010a
        /*0a16*/ 	.byte	0xff
	.zero		1


	//   ....[148]....
        /*0a18*/ 	.word	0x00006ee0
        /*0a1c*/ 	.word	0x000000ff
        /*0a20*/ 	.word	0x00000000
        /*0a24*/ 	.short	0x0101
        /*0a26*/ 	.byte	0x05
	.zero		1


	//   ....[149]....
        /*0a28*/ 	.word	0x000080b0
        /*0a2c*/ 	.word	0x00000002
        /*0a30*/ 	.word	0x00000110
        /*0a34*/ 	.short	0x010a
        /*0a36*/ 	.byte	0xff
	.zero		1


	//   ....[150]....
        /*0a38*/ 	.word	0x00008110
        /*0a3c*/ 	.word	0x00000002
        /*0a40*/ 	.word	0x00000110
        /*0a44*/ 	.short	0x010a
        /*0a46*/ 	.byte	0xff
	.zero		1


	//   ....[151]....
        /*0a48*/ 	.word	0x00008170
        /*0a4c*/ 	.word	0x00000002
        /*0a50*/ 	.word	0x00000240
        /*0a54*/ 	.short	0x010a
        /*0a56*/ 	.byte	0xff
	.zero		1


	//   ....[152]....
        /*0a58*/ 	.word	0x000081d0
        /*0a5c*/ 	.word	0x00000000
        /*0a60*/ 	.word	0x00000000
        /*0a64*/ 	.short	0x010a
        /*0a66*/ 	.byte	0xff
	.zero		1


	//   ....[153]....
        /*0a68*/ 	.word	0x00008230
        /*0a6c*/ 	.word	0x00000000
        /*0a70*/ 	.word	0x00000000
        /*0a74*/ 	.short	0x010a
        /*0a76*/ 	.byte	0xff
	.zero		1


	//   ....[154]....
        /*0a78*/ 	.word	0x00008290
        /*0a7c*/ 	.word	0x00000000
        /*0a80*/ 	.word	0x00000000
        /*0a84*/ 	.short	0x010a
        /*0a86*/ 	.byte	0xff
	.zero		1


	//   ....[155]....
        /*0a88*/ 	.word	0x000082f0
        /*0a8c*/ 	.word	0x00000000
        /*0a90*/ 	.word	0x00000000
        /*0a94*/ 	.short	0x010a
        /*0a96*/ 	.byte	0xff
	.zero		1


	//   ....[156]....
        /*0a98*/ 	.word	0x00008350
        /*0a9c*/ 	.word	0x00000000
        /*0aa0*/ 	.word	0x00000000
        /*0aa4*/ 	.short	0x010a
        /*0aa6*/ 	.byte	0xff
	.zero		1


	//   ....[157]....
        /*0aa8*/ 	.word	0x000083b0
        /*0aac*/ 	.word	0x00000000
        /*0ab0*/ 	.word	0x00000000
        /*0ab4*/ 	.short	0x010a
        /*0ab6*/ 	.byte	0xff
	.zero		1


	//   ....[158]....
        /*0ab8*/ 	.word	0x00008410
        /*0abc*/ 	.word	0x00000000
        /*0ac0*/ 	.word	0x00000000
        /*0ac4*/ 	.short	0x010a
        /*0ac6*/ 	.byte	0xff
	.zero		1


	//   ....[159]....
        /*0ac8*/ 	.word	0x00008470
        /*0acc*/ 	.word	0x00000000
        /*0ad0*/ 	.word	0x00000000
        /*0ad4*/ 	.short	0x010a
        /*0ad6*/ 	.byte	0xff
	.zero		1


	//   ....[160]....
        /*0ad8*/ 	.word	0x000084d0
        /*0adc*/ 	.word	0x00000000
        /*0ae0*/ 	.word	0x00000000
        /*0ae4*/ 	.short	0x010a
        /*0ae6*/ 	.byte	0xff
	.zero		1


	//   ....[161]....
        /*0ae8*/ 	.word	0x00008530
        /*0aec*/ 	.word	0x00000000
        /*0af0*/ 	.word	0x00000000
        /*0af4*/ 	.short	0x010a
        /*0af6*/ 	.byte	0xff
	.zero		1


	//   ....[162]....
        /*0af8*/ 	.word	0x00008590
        /*0afc*/ 	.word	0x00000000
        /*0b00*/ 	.word	0x00000000
        /*0b04*/ 	.short	0x010a
        /*0b06*/ 	.byte	0xff
	.zero		1


	//   ....[163]....
        /*0b08*/ 	.word	0x000085f0
        /*0b0c*/ 	.word	0x00000000
        /*0b10*/ 	.word	0x00000000
        /*0b14*/ 	.short	0x010a
        /*0b16*/ 	.byte	0xff
	.zero		1


	//   ....[164]....
        /*0b18*/ 	.word	0x00008650
        /*0b1c*/ 	.word	0x00000000
        /*0b20*/ 	.word	0x00000000
        /*0b24*/ 	.short	0x010a
        /*0b26*/ 	.byte	0xff
	.zero		1


	//   ....[165]....
        /*0b28*/ 	.word	0x000086b0
        /*0b2c*/ 	.word	0x00000000
        /*0b30*/ 	.word	0x00000000
        /*0b34*/ 	.short	0x010a
        /*0b36*/ 	.byte	0xff
	.zero		1


	//   ....[166]....
        /*0b38*/ 	.word	0x00008710
        /*0b3c*/ 	.word	0x00000000
        /*0b40*/ 	.word	0x00000000
        /*0b44*/ 	.short	0x010a
        /*0b46*/ 	.byte	0xff
	.zero		1


	//   ....[167]....
        /*0b48*/ 	.word	0x00008770
        /*0b4c*/ 	.word	0x00000000
        /*0b50*/ 	.word	0x00000000
        /*0b54*/ 	.short	0x010a
        /*0b56*/ 	.byte	0xff
	.zero		1


	//   ....[168]....
        /*0b58*/ 	.word	0x000087d0
        /*0b5c*/ 	.word	0x00000000
        /*0b60*/ 	.word	0x00000000
        /*0b64*/ 	.short	0x010a
        /*0b66*/ 	.byte	0xff
	.zero		1


	//   ....[169]....
        /*0b68*/ 	.word	0x00008830
        /*0b6c*/ 	.word	0x00000000
        /*0b70*/ 	.word	0x00000000
        /*0b74*/ 	.short	0x010a
        /*0b76*/ 	.byte	0xff
	.zero		1


	//   ....[170]....
        /*0b78*/ 	.word	0x00008890
        /*0b7c*/ 	.word	0x00000000
        /*0b80*/ 	.word	0x00000000
        /*0b84*/ 	.short	0x010a
        /*0b86*/ 	.byte	0xff
	.zero		1


	//   ....[171]....
        /*0b88*/ 	.word	0x000088f0
        /*0b8c*/ 	.word	0x00000000
        /*0b90*/ 	.word	0x00000000
        /*0b94*/ 	.short	0x010a
        /*0b96*/ 	.byte	0xff
	.zero		1


	//   ....[172]....
        /*0b98*/ 	.word	0x00008950
        /*0b9c*/ 	.word	0x00000000
        /*0ba0*/ 	.word	0x00000000
        /*0ba4*/ 	.short	0x010a
        /*0ba6*/ 	.byte	0xff
	.zero		1


	//   ....[173]....
        /*0ba8*/ 	.word	0x000089b0
        /*0bac*/ 	.word	0x00000000
        /*0bb0*/ 	.word	0x00000000
        /*0bb4*/ 	.short	0x010a
        /*0bb6*/ 	.byte	0xff
	.zero		1


	//   ....[174]....
        /*0bb8*/ 	.word	0x00008a10
        /*0bbc*/ 	.word	0x00000000
        /*0bc0*/ 	.word	0x00000000
        /*0bc4*/ 	.short	0x010a
        /*0bc6*/ 	.byte	0xff
	.zero		1


	//   ....[175]....
        /*0bc8*/ 	.word	0x00008a70
        /*0bcc*/ 	.word	0x00000000
        /*0bd0*/ 	.word	0x00000000
        /*0bd4*/ 	.short	0x010a
        /*0bd6*/ 	.byte	0xff
	.zero		1


	//   ....[176]....
        /*0bd8*/ 	.word	0x00008ad0
        /*0bdc*/ 	.word	0x00000000
        /*0be0*/ 	.word	0x00000000
        /*0be4*/ 	.short	0x010a
        /*0be6*/ 	.byte	0xff
	.zero		1


	//   ....[177]....
        /*0be8*/ 	.word	0x00008b30
        /*0bec*/ 	.word	0x00000000
        /*0bf0*/ 	.word	0x00000000
        /*0bf4*/ 	.short	0x010a
        /*0bf6*/ 	.byte	0xff
	.zero		1


	//   ....[178]....
        /*0bf8*/ 	.word	0x00008b90
        /*0bfc*/ 	.word	0x00000000
        /*0c00*/ 	.word	0x00000000
        /*0c04*/ 	.short	0x010a
        /*0c06*/ 	.byte	0xff
	.zero		1


	//   ....[179]....
        /*0c08*/ 	.word	0x00008bf0
        /*0c0c*/ 	.word	0x00000000
        /*0c10*/ 	.word	0x00000000
        /*0c14*/ 	.short	0x010a
        /*0c16*/ 	.byte	0xff
	.zero		1


	//   ....[180]....
        /*0c18*/ 	.word	0x00008c50
        /*0c1c*/ 	.word	0x00000000
        /*0c20*/ 	.word	0x00000000
        /*0c24*/ 	.short	0x010a
        /*0c26*/ 	.byte	0xff
	.zero		1


	//   ....[181]....
        /*0c28*/ 	.word	0x00008cb0
        /*0c2c*/ 	.word	0x00000000
        /*0c30*/ 	.word	0x00000000
        /*0c34*/ 	.short	0x010a
        /*0c36*/ 	.byte	0xff
	.zero		1


	//   ....[182]....
        /*0c38*/ 	.word	0x00008d10
        /*0c3c*/ 	.word	0x00000000
        /*0c40*/ 	.word	0x00000000
        /*0c44*/ 	.short	0x010a
        /*0c46*/ 	.byte	0xff
	.zero		1


	//   ....[183]....
        /*0c48*/ 	.word	0x00008d70
        /*0c4c*/ 	.word	0x00000000
        /*0c50*/ 	.word	0x00000000
        /*0c54*/ 	.short	0x010a
        /*0c56*/ 	.byte	0xff
	.zero		1


	//   ....[184]....
        /*0c58*/ 	.word	0x00008dd0
        /*0c5c*/ 	.word	0x00000000
        /*0c60*/ 	.word	0x00000000
        /*0c64*/ 	.short	0x010a
        /*0c66*/ 	.byte	0xff
	.zero		1


	//   ....[185]....
        /*0c68*/ 	.word	0x00008e30
        /*0c6c*/ 	.word	0x00000004
        /*0c70*/ 	.word	0x00000248
        /*0c74*/ 	.short	0x010a
        /*0c76*/ 	.byte	0xff
	.zero		1


	//   ....[186]....
        /*0c78*/ 	.word	0x00008e90
        /*0c7c*/ 	.word	0x00000004
        /*0c80*/ 	.word	0x00000240
        /*0c84*/ 	.short	0x010a
        /*0c86*/ 	.byte	0xff
	.zero		1


	//   ....[187]....
        /*0c88*/ 	.word	0x00008ef0
        /*0c8c*/ 	.word	0x00000000
        /*0c90*/ 	.word	0x00000240
        /*0c94*/ 	.short	0x010a
        /*0c96*/ 	.byte	0xff
	.zero		1


	//   ....[188]....
        /*0c98*/ 	.word	0x00008f50
        /*0c9c*/ 	.word	0x00000005
        /*0ca0*/ 	.word	0x00000260
        /*0ca4*/ 	.short	0x010a
        /*0ca6*/ 	.byte	0xff
	.zero		1


	//   ....[189]....
        /*0ca8*/ 	.word	0x00008fb0
        /*0cac*/ 	.word	0x00000000
        /*0cb0*/ 	.word	0x00000000
        /*0cb4*/ 	.short	0x010a
        /*0cb6*/ 	.byte	0xff
	.zero		1


	//   ....[190]....
        /*0cb8*/ 	.word	0x00009010
        /*0cbc*/ 	.word	0x00000000
        /*0cc0*/ 	.word	0x00000000
        /*0cc4*/ 	.short	0x010a
        /*0cc6*/ 	.byte	0xff
	.zero		1


	//   ....[191]....
        /*0cc8*/ 	.word	0x00009070
        /*0ccc*/ 	.word	0x00000000
        /*0cd0*/ 	.word	0x00000000
        /*0cd4*/ 	.short	0x010a
        /*0cd6*/ 	.byte	0xff
	.zero		1


	//   ....[192]....
        /*0cd8*/ 	.word	0x000090d0
        /*0cdc*/ 	.word	0x00000000
        /*0ce0*/ 	.word	0x00000240
        /*0ce4*/ 	.short	0x010a
        /*0ce6*/ 	.byte	0xff
	.zero		1


	//   ....[193]....
        /*0ce8*/ 	.word	0x00009130
        /*0cec*/ 	.word	0x00000000
        /*0cf0*/ 	.word	0x00000238
        /*0cf4*/ 	.short	0x010a
        /*0cf6*/ 	.byte	0xff
	.zero		1


	//   ....[194]....
        /*0cf8*/ 	.word	0x00009190
        /*0cfc*/ 	.word	0x00000000
        /*0d00*/ 	.word	0x00000228
        /*0d04*/ 	.short	0x010a
        /*0d06*/ 	.byte	0xff
	.zero		1


	//   ....[195]....
        /*0d08*/ 	.word	0x000091f0
        /*0d0c*/ 	.word	0x00000000
        /*0d10*/ 	.word	0x00000240
        /*0d14*/ 	.short	0x010a
        /*0d16*/ 	.byte	0xff
	.zero		1


	//   ....[196]....
        /*0d18*/ 	.word	0x00009250
        /*0d1c*/ 	.word	0x00000000
        /*0d20*/ 	.word	0x00000220
        /*0d24*/ 	.short	0x010a
        /*0d26*/ 	.byte	0xff
	.zero		1


	//   ....[197]....
        /*0d28*/ 	.word	0x000092a0
        /*0d2c*/ 	.word	0x00000098
        /*0d30*/ 	.word	0x00000250
        /*0d34*/ 	.short	0x010a
        /*0d36*/ 	.byte	0xff
	.zero		1


	//----- nvinfo : EIATTR_NUM_MBARRIERS
	.align		4
.L_47:
        /*0d38*/ 	.byte	0x03, 0x38
        /*0d3a*/ 	.short	0x004e


	//----- nvinfo : EIATTR_EXIT_INSTR_OFFSETS
	.align		4
        /*0d3c*/ 	.byte	0x04, 0x1c
        /*0d3e*/ 	.short	(.L_49 - .L_48)


	//   ....[0]....
.L_48:
        /*0d40*/ 	.word	0x00003f50


	//   ....[1]....
        /*0d44*/ 	.word	0x000041e0


	//   ....[2]....
        /*0d48*/ 	.word	0x00004240


	//   ....[3]....
        /*0d4c*/ 	.word	0x00004ec0


	//   ....[4]....
        /*0d50*/ 	.word	0x00005a50


	//   ....[5]....
        /*0d54*/ 	.word	0x00005a90


	//   ....[6]....
        /*0d58*/ 	.word	0x00008090


	//----- nvinfo : EIATTR_MAX_THREADS
	.align		4
.L_49:
        /*0d5c*/ 	.byte	0x04, 0x05
        /*0d5e*/ 	.short	(.L_51 - .L_50)
.L_50:
        /*0d60*/ 	.word	0x00000100
        /*0d64*/ 	.word	0x00000001
        /*0d68*/ 	.word	0x00000001


	//----- nvinfo : EIATTR_CRS_STACK_SIZE
	.align		4
.L_51:
        /*0d6c*/ 	.byte	0x04, 0x1e
        /*0d6e*/ 	.short	(.L_53 - .L_52)
.L_52:
        /*0d70*/ 	.word	0x00000000


	//----- nvinfo : EIATTR_CBANK_PARAM_SIZE
	.align		4
.L_53:
        /*0d74*/ 	.byte	0x03, 0x19
        /*0d76*/ 	.short	0x0800


	//----- nvinfo : EIATTR_PARAM_CBANK
	.align		4
        /*0d78*/ 	.byte	0x04, 0x0a
        /*0d7a*/ 	.short	(.L_55 - .L_54)
	.align		4
.L_54:
        /*0d7c*/ 	.word	index@(.nv.constant0._ZN7cutlass13device_kernelINS_4conv6kernel13ConvUniversalINS1_16ConvProblemShapeILNS1_8OperatorE1ELi2EEENS1_10collective14CollectiveConvINS1_47MainloopSm100TmaUmmaWarpSpecializedImplicitGemmILS5_1ELi34ELi2ELi1ELi2EN4cute5tupleIJNSA_1CILi1EEESD_SD_EEEEENSB_IJNSC_ILi128EEENSC_ILi64EEENSB_IJNSC_ILi32EEEEEEEEENS_12float_e4m3_tESL_NSA_8TiledMMAINSA_8MMA_AtomIJNSA_10MMA_TraitsINSA_19SM100_MMA_F8F6F4_SSEJSL_SL_fSG_SH_NSA_17integral_constantINSA_4UMMA5MajorELSS_0EEENSQ_ISS_LSS_1EEENSQ_INSR_7ScaleInELSV_0EEESW_EEEEEENSA_6LayoutISE_NSB_IJNSC_ILi0EEES10_S10_EEEEENSB_IJNSA_10UnderscoreES13_S13_EEEEENS7_6detail27Sm100ImplicitGemmTileTraitsINSA_20SM90_TMA_LOAD_IM2COLENSA_14ComposedLayoutINSA_7SwizzleILi1ELi4ELi3EEENSA_18smem_ptr_flag_bitsILi8EEENSZ_INSB_IJNSC_ILi8EEESI_EEENSB_IJSI_SD_EEEEEEEvEENS17_INSA_13SM90_TMA_LOADENS19_INS1A_ILi2ELi4ELi3EEES1D_NSZ_INSB_IJSH_S1E_EEENSB_IJSD_SH_EEEEEEEvEEEENS_8epilogue10collective18CollectiveEpilogueINS1S_23Sm100TmaWarpSpecializedILi1ELi1ELi64ELb0ELb0EEEJSK_NSB_IJNSZ_ISG_SD_EENSZ_ISH_SD_EEEEESL_NSB_IJNSB_IJlllEEESD_S10_EEESL_S21_NS1S_6fusion15FusionCallbacksIS1W_NS22_17LinearCombinationISL_fSL_fLNS_15FloatRoundStyleE2EEESK_S1Z_JEEENSA_5SM1004TMEM4LOAD26SM100_TMEM_LOAD_32dp32b64xES18_NS19_IS1L_S1D_NSZ_INSB_IJS1E_SH_EEENSB_IJSH_SD_EEEEEEENSA_39AutoVectorizingCopyWithAssumedAlignmentILi128EEENSA_21SM90_TMA_STORE_IM2COLES2F_S2H_S2H_EEEvvEEEEvNT_6ParamsE)
        /*0d80*/ 	.short	0x0380
        /*0d82*/ 	.short	0x0800


	//----- nvinfo : EIATTR_SW_WAR
	.align		4
.L_55:
        /*0d84*/ 	.byte	0x04, 0x36
        /*0d86*/ 	.short	(.L_57 - .L_56)
.L_56:
        /*0d88*/ 	.word	0x00000008
.L_57:


//--------------------- .nv.callgraph             --------------------------
	.section	.nv.callgraph,"",@"SHT_CUDA_CALLGRAPH"
	.align	4
	.sectionentsize	8
	.align		4
        /*0000*/ 	.word	0x00000000
	.align		4
        /*0004*/ 	.word	0xffffffff
	.align		4
        /*0008*/ 	.word	index@(_ZN7cutlass13device_kernelINS_4conv6kernel13ConvUniversalINS1_16ConvProblemShapeILNS1_8OperatorE1ELi2EEENS1_10collective14CollectiveConvINS1_47MainloopSm100TmaUmmaWarpSpecializedImplicitGemmILS5_1ELi34ELi2ELi1ELi2EN4cute5tupleIJNSA_1CILi1EEESD_SD_EEEEENSB_IJNSC_ILi128EEENSC_ILi64EEENSB_IJNSC_ILi32EEEEEEEEENS_12float_e4m3_tESL_NSA_8TiledMMAINSA_8MMA_AtomIJNSA_10MMA_TraitsINSA_19SM100_MMA_F8F6F4_SSEJSL_SL_fSG_SH_NSA_17integral_constantINSA_4UMMA5MajorELSS_0EEENSQ_ISS_LSS_1EEENSQ_INSR_7ScaleInELSV_0EEESW_EEEEEENSA_6LayoutISE_NSB_IJNSC_ILi0EEES10_S10_EEEEENSB_IJNSA_10UnderscoreES13_S13_EEEEENS7_6detail27Sm100ImplicitGemmTileTraitsINSA_20SM90_TMA_LOAD_IM2COLENSA_14ComposedLayoutINSA_7SwizzleILi1ELi4ELi3EEENSA_18smem_ptr_flag_bitsILi8EEENSZ_INSB_IJNSC_ILi8EEESI_EEENSB_IJSI_SD_EEEEEEEvEENS17_INSA_13SM90_TMA_LOADENS19_INS1A_ILi2ELi4ELi3EEES1D_NSZ_INSB_IJSH_S1E_EEENSB_IJSD_SH_EEEEEEEvEEEENS_8epilogue10collective18CollectiveEpilogueINS1S_23Sm100TmaWarpSpecializedILi1ELi1ELi64ELb0ELb0EEEJSK_NSB_IJNSZ_ISG_SD_EENSZ_ISH_SD_EEEEESL_NSB_IJNSB_IJlllEEESD_S10_EEESL_S21_NS1S_6fusion15FusionCallbacksIS1W_NS22_17LinearCombinationISL_fSL_fLNS_15FloatRoundStyleE2EEESK_S1Z_JEEENSA_5SM1004TMEM4LOAD26SM100_TMEM_LOAD_32dp32b64xES18_NS19_IS1L_S1D_NSZ_INSB_IJS1E_SH_EEENSB_IJSH_SD_EEEEEEENSA_39AutoVectorizingCopyWithAssumedAlignmentILi128EEENSA_21SM90_TMA_STORE_IM2COLES2F_S2H_S2H_EEEvvEEEEvNT_6ParamsE)
	.align		4
        /*000c*/ 	.word	index@(__assertfail)
	.align		4
        /*0010*/ 	.word	0x00000000
	.align		4
        /*0014*/ 	.word	0xfffffffe
	.align		4
        /*0018*/ 	.word	0x00000000
	.align		4
        /*001c*/ 	.word	0xfffffffd
	.align		4
        /*0020*/ 	.word	0x00000000
	.align		4
        /*0024*/ 	.word	0xfffffffc


//--------------------- .nv.constant4             --------------------------
	.section	.nv.constant4,"a",@progbits
	.align	8
	.align		8
.nv.constant4:
        /*0000*/ 	.dword	__assertfail
	.align		8
        /*0008*/ 	.dword	__unnamed_1
	.align		8
        /*0010*/ 	.dword	__unnamed_2
	.align		8
        /*0018*/ 	.dword	_ZN39_INTERNAL_c889c446_4_k_cu_f9973b7f_27224cuda3std3__45__cpo5beginE
	.align		8
        /*0020*/ 	.dword	_ZN39_INTERNAL_c889c446_4_k_cu_f9973b7f_27224cuda3std3__45__cpo3endE
	.align		8
        /*0028*/ 	.dword	_ZN39_INTERNAL_c889c446_4_k_cu_f9973b7f_27224cuda3std3__45__cpo6cbeginE
	.align		8
        /*0030*/ 	.dword	_ZN39_INTERNAL_c889c446_4_k_cu_f9973b7f_27224cuda3std3__45__cpo4cendE
	.align		8
        /*0038*/ 	.dword	_ZN39_INTERNAL_c889c446_4_k_cu_f9973b7f_27224cuda3std3__441_GLOBAL__N__c889c446_4_k_cu_f9973b7f_27226ignoreE
	.align		8
        /*0040*/ 	.dword	_ZN39_INTERNAL_c889c446_4_k_cu_f9973b7f_27224cuda3std3__419piecewise_constructE
	.align		8
        /*0048*/ 	.dword	_ZN39_INTERNAL_c889c446_4_k_cu_f9973b7f_27224cuda3std3__48in_placeE
	.align		8
        /*0050*/ 	.dword	_ZN39_INTERNAL_c889c446_4_k_cu_f9973b7f_27224cuda3std6ranges3__45__cpo4swapE
	.align		8
        /*0058*/ 	.dword	_ZN39_INTERNAL_c889c446_4_k_cu_f9973b7f_27224cuda3std6ranges3__45__cpo9iter_moveE
	.align		8
        /*0060*/ 	.dword	_ZN39_INTERNAL_c889c446_4_k_cu_f9973b7f_27224cute7productE
	.align		8
        /*0068*/ 	.dword	_ZN39_INTERNAL_c889c446_4_k_cu_f9973b7f_27224cute1_E
	.align		8
        /*0070*/ 	.dword	$str$27
	.align		8
        /*0078*/ 	.dword	$str$28
	.align		8
        /*0080*/ 	.dword	$str$29
	.align		8
        /*0088*/ 	.dword	$str$30


//--------------------- .text._ZN7cutlass13device_kernelINS_4conv6kernel13ConvUniversalINS1_16ConvProblemShapeILNS1_8OperatorE1ELi2EEENS1_10collective14CollectiveConvINS1_47MainloopSm100TmaUmmaWarpSpecializedImplicitGemmILS5_1ELi34ELi2ELi1ELi2EN4cute5tupleIJNSA_1CILi1EEESD_SD_EEEEENSB_IJNSC_ILi128EEENSC_ILi64EEENSB_IJNSC_ILi32EEEEEEEEENS_12float_e4m3_tESL_NSA_8TiledMMAINSA_8MMA_AtomIJNSA_10MMA_TraitsINSA_19SM100_MMA_F8F6F4_SSEJSL_SL_fSG_SH_NSA_17integral_constantINSA_4UMMA5MajorELSS_0EEENSQ_ISS_LSS_1EEENSQ_INSR_7ScaleInELSV_0EEESW_EEEEEENSA_6LayoutISE_NSB_IJNSC_ILi0EEES10_S10_EEEEENSB_IJNSA_10UnderscoreES13_S13_EEEEENS7_6detail27Sm100ImplicitGemmTileTraitsINSA_20SM90_TMA_LOAD_IM2COLENSA_14ComposedLayoutINSA_7SwizzleILi1ELi4ELi3EEENSA_18smem_ptr_flag_bitsILi8EEENSZ_INSB_IJNSC_ILi8EEESI_EEENSB_IJSI_SD_EEEEEEEvEENS17_INSA_13SM90_TMA_LOADENS19_INS1A_ILi2ELi4ELi3EEES1D_NSZ_INSB_IJSH_S1E_EEENSB_IJSD_SH_EEEEEEEvEEEENS_8epilogue10collective18CollectiveEpilogueINS1S_23Sm100TmaWarpSpecializedILi1ELi1ELi64ELb0ELb0EEEJSK_NSB_IJNSZ_ISG_SD_EENSZ_ISH_SD_EEEEESL_NSB_IJNSB_IJlllEEESD_S10_EEESL_S21_NS1S_6fusion15FusionCallbacksIS1W_NS22_17LinearCombinationISL_fSL_fLNS_15FloatRoundStyleE2EEESK_S1Z_JEEENSA_5SM1004TMEM4LOAD26SM100_TMEM_LOAD_32dp32b64xES18_NS19_IS1L_S1D_NSZ_INSB_IJS1E_SH_EEENSB_IJSH_SD_EEEEEEENSA_39AutoVectorizingCopyWithAssumedAlignmentILi128EEENSA_21SM90_TMA_STORE_IM2COLES2F_S2H_S2H_EEEvvEEEEvNT_6ParamsE --------------------------
	.section	.text._ZN7cutlass13device_kernelINS_4conv6kernel13ConvUniversalINS1_16ConvProblemShapeILNS1_8OperatorE1ELi2EEENS1_10collective14CollectiveConvINS1_47MainloopSm100TmaUmmaWarpSpecializedImplicitGemmILS5_1ELi34ELi2ELi1ELi2EN4cute5tupleIJNSA_1CILi1EEESD_SD_EEEEENSB_IJNSC_ILi128EEENSC_ILi64EEENSB_IJNSC_ILi32EEEEEEEEENS_12float_e4m3_tESL_NSA_8TiledMMAINSA_8MMA_AtomIJNSA_10MMA_TraitsINSA_19SM100_MMA_F8F6F4_SSEJSL_SL_fSG_SH_NSA_17integral_constantINSA_4UMMA5MajorELSS_0EEENSQ_ISS_LSS_1EEENSQ_INSR_7ScaleInELSV_0EEESW_EEEEEENSA_6LayoutISE_NSB_IJNSC_ILi0EEES10_S10_EEEEENSB_IJNSA_10UnderscoreES13_S13_EEEEENS7_6detail27Sm100ImplicitGemmTileTraitsINSA_20SM90_TMA_LOAD_IM2COLENSA_14ComposedLayoutINSA_7SwizzleILi1ELi4ELi3EEENSA_18smem_ptr_flag_bitsILi8EEENSZ_INSB_IJNSC_ILi8EEESI_EEENSB_IJSI_SD_EEEEEEEvEENS17_INSA_13SM90_TMA_LOADENS19_INS1A_ILi2ELi4ELi3EEES1D_NSZ_INSB_IJSH_S1E_EEENSB_IJSD_SH_EEEEEEEvEEEENS_8epilogue10collective18CollectiveEpilogueINS1S_23Sm100TmaWarpSpecializedILi1ELi1ELi64ELb0ELb0EEEJSK_NSB_IJNSZ_ISG_SD_EENSZ_ISH_SD_EEEEESL_NSB_IJNSB_IJlllEEESD_S10_EEESL_S21_NS1S_6fusion15FusionCallbacksIS1W_NS22_17LinearCombinationISL_fSL_fLNS_15FloatRoundStyleE2EEESK_S1Z_JEEENSA_5SM1004TMEM4LOAD26SM100_TMEM_LOAD_32dp32b64xES18_NS19_IS1L_S1D_NSZ_INSB_IJS1E_SH_EEENSB_IJSH_SD_EEEEEEENSA_39AutoVectorizingCopyWithAssumedAlignmentILi128EEENSA_21SM90_TMA_STORE_IM2COLES2F_S2H_S2H_EEEvvEEEEvNT_6ParamsE,"ax",@progbits
	.align	128
.text._ZN7cutlass13device_kernelINS_4conv6kernel13ConvUniversalINS1_16ConvProblemShapeILNS1_8OperatorE1ELi2EEENS1_10collective14CollectiveConvINS1_47MainloopSm100TmaUmmaWarpSpecializedImplicitGemmILS5_1ELi34ELi2ELi1ELi2EN4cute5tupleIJNSA_1CILi1EEESD_SD_EEEEENSB_IJNSC_ILi128EEENSC_ILi64EEENSB_IJNSC_ILi32EEEEEEEEENS_12float_e4m3_tESL_NSA_8TiledMMAINSA_8MMA_AtomIJNSA_10MMA_TraitsINSA_19SM100_MMA_F8F6F4_SSEJSL_SL_fSG_SH_NSA_17integral_constantINSA_4UMMA5MajorELSS_0EEENSQ_ISS_LSS_1EEENSQ_INSR_7ScaleInELSV_0EEESW_EEEEEENSA_6LayoutISE_NSB_IJNSC_ILi0EEES10_S10_EEEEENSB_IJNSA_10UnderscoreES13_S13_EEEEENS7_6detail27Sm100ImplicitGemmTileTraitsINSA_20SM90_TMA_LOAD_IM2COLENSA_14ComposedLayoutINSA_7SwizzleILi1ELi4ELi3EEENSA_18smem_ptr_flag_bitsILi8EEENSZ_INSB_IJNSC_ILi8EEESI_EEENSB_IJSI_SD_EEEEEEEvEENS17_INSA_13SM90_TMA_LOADENS19_INS1A_ILi2ELi4ELi3EEES1D_NSZ_INSB_IJSH_S1E_EEENSB_IJSD_SH_EEEEEEEvEEEENS_8epilogue10collective18CollectiveEpilogueINS1S_23Sm100TmaWarpSpecializedILi1ELi1ELi64ELb0ELb0EEEJSK_NSB_IJNSZ_ISG_SD_EENSZ_ISH_SD_EEEEESL_NSB_IJNSB_IJlllEEESD_S10_EEESL_S21_NS1S_6fusion15FusionCallbacksIS1W_NS22_17LinearCombinationISL_fSL_fLNS_15FloatRoundStyleE2EEESK_S1Z_JEEENSA_5SM1004TMEM4LOAD26SM100_TMEM_LOAD_32dp32b64xES18_NS19_IS1L_S1D_NSZ_INSB_IJS1E_SH_EEENSB_IJSH_SD_EEEEEEENSA_39AutoVectorizingCopyWithAssumedAlignmentILi128EEENSA_21SM90_TMA_STORE_IM2COLES2F_S2H_S2H_EEEvvEEEEvNT_6ParamsE:
        .type           _ZN7cutlass13device_kernelINS_4conv6kernel13ConvUniversalINS1_16ConvProblemShapeILNS1_8OperatorE1ELi2EEENS1_10collective14CollectiveConvINS1_47MainloopSm100TmaUmmaWarpSpecializedImplicitGemmILS5_1ELi34ELi2ELi1ELi2EN4cute5tupleIJNSA_1CILi1EEESD_SD_EEEEENSB_IJNSC_ILi128EEENSC_ILi64EEENSB_IJNSC_ILi32EEEEEEEEENS_12float_e4m3_tESL_NSA_8TiledMMAINSA_8MMA_AtomIJNSA_10MMA_TraitsINSA_19SM100_MMA_F8F6F4_SSEJSL_SL_fSG_SH_NSA_17integral_constantINSA_4UMMA5MajorELSS_0EEENSQ_ISS_LSS_1EEENSQ_INSR_7ScaleInELSV_0EEESW_EEEEEENSA_6LayoutISE_NSB_IJNSC_ILi0EEES10_S10_EEEEENSB_IJNSA_10UnderscoreES13_S13_EEEEENS7_6detail27Sm100ImplicitGemmTileTraitsINSA_20SM90_TMA_LOAD_IM2COLENSA_14ComposedLayoutINSA_7SwizzleILi1ELi4ELi3EEENSA_18smem_ptr_flag_bitsILi8EEENSZ_INSB_IJNSC_ILi8EEESI_EEENSB_IJSI_SD_EEEEEEEvEENS17_INSA_13SM90_TMA_LOADENS19_INS1A_ILi2ELi4ELi3EEES1D_NSZ_INSB_IJSH_S1E_EEENSB_IJSD_SH_EEEEEEEvEEEENS_8epilogue10collective18CollectiveEpilogueINS1S_23Sm100TmaWarpSpecializedILi1ELi1ELi64ELb0ELb0EEEJSK_NSB_IJNSZ_ISG_SD_EENSZ_ISH_SD_EEEEESL_NSB_IJNSB_IJlllEEESD_S10_EEESL_S21_NS1S_6fusion15FusionCallbacksIS1W_NS22_17LinearCombinationISL_fSL_fLNS_15FloatRoundStyleE2EEESK_S1Z_JEEENSA_5SM1004TMEM4LOAD26SM100_TMEM_LOAD_32dp32b64xES18_NS19_IS1L_S1D_NSZ_INSB_IJS1E_SH_EEENSB_IJSH_SD_EEEEEEENSA_39AutoVectorizingCopyWithAssumedAlignmentILi128EEENSA_21SM90_TMA_STORE_IM2COLES2F_S2H_S2H_EEEvvEEEEvNT_6ParamsE,@function
        .size           _ZN7cutlass13device_kernelINS_4conv6kernel13ConvUniversalINS1_16ConvProblemShapeILNS1_8OperatorE1ELi2EEENS1_10collective14CollectiveConvINS1_47MainloopSm100TmaUmmaWarpSpecializedImplicitGemmILS5_1ELi34ELi2ELi1ELi2EN4cute5tupleIJNSA_1CILi1EEESD_SD_EEEEENSB_IJNSC_ILi128EEENSC_ILi64EEENSB_IJNSC_ILi32EEEEEEEEENS_12float_e4m3_tESL_NSA_8TiledMMAINSA_8MMA_AtomIJNSA_10MMA_TraitsINSA_19SM100_MMA_F8F6F4_SSEJSL_SL_fSG_SH_NSA_17integral_constantINSA_4UMMA5MajorELSS_0EEENSQ_ISS_LSS_1EEENSQ_INSR_7ScaleInELSV_0EEESW_EEEEEENSA_6LayoutISE_NSB_IJNSC_ILi0EEES10_S10_EEEEENSB_IJNSA_10UnderscoreES13_S13_EEEEENS7_6detail27Sm100ImplicitGemmTileTraitsINSA_20SM90_TMA_LOAD_IM2COLENSA_14ComposedLayoutINSA_7SwizzleILi1ELi4ELi3EEENSA_18smem_ptr_flag_bitsILi8EEENSZ_INSB_IJNSC_ILi8EEESI_EEENSB_IJSI_SD_EEEEEEEvEENS17_INSA_13SM90_TMA_LOADENS19_INS1A_ILi2ELi4ELi3EEES1D_NSZ_INSB_IJSH_S1E_EEENSB_IJSD_SH_EEEEEEEvEEEENS_8epilogue10collective18CollectiveEpilogueINS1S_23Sm100TmaWarpSpecializedILi1ELi1ELi64ELb0ELb0EEEJSK_NSB_IJNSZ_ISG_SD_EENSZ_ISH_SD_EEEEESL_NSB_IJNSB_IJlllEEESD_S10_EEESL_S21_NS1S_6fusion15FusionCallbacksIS1W_NS22_17LinearCombinationISL_fSL_fLNS_15FloatRoundStyleE2EEESK_S1Z_JEEENSA_5SM1004TMEM4LOAD26SM100_TMEM_LOAD_32dp32b64xES18_NS19_IS1L_S1D_NSZ_INSB_IJS1E_SH_EEENSB_IJSH_SD_EEEEEEENSA_39AutoVectorizingCopyWithAssumedAlignmentILi128EEENSA_21SM90_TMA_STORE_IM2COLES2F_S2H_S2H_EEEvvEEEEvNT_6ParamsE,(.L_x_209 - _ZN7cutlass13device_kernelINS_4conv6kernel13ConvUniversalINS1_16ConvProblemShapeILNS1_8OperatorE1ELi2EEENS1_10collective14CollectiveConvINS1_47MainloopSm100TmaUmmaWarpSpecializedImplicitGemmILS5_1ELi34ELi2ELi1ELi2EN4cute5tupleIJNSA_1CILi1EEESD_SD_EEEEENSB_IJNSC_ILi128EEENSC_ILi64EEENSB_IJNSC_ILi32EEEEEEEEENS_12float_e4m3_tESL_NSA_8TiledMMAINSA_8MMA_AtomIJNSA_10MMA_TraitsINSA_19SM100_MMA_F8F6F4_SSEJSL_SL_fSG_SH_NSA_17integral_constantINSA_4UMMA5MajorELSS_0EEENSQ_ISS_LSS_1EEENSQ_INSR_7ScaleInELSV_0EEESW_EEEEEENSA_6LayoutISE_NSB_IJNSC_ILi0EEES10_S10_EEEEENSB_IJNSA_10UnderscoreES13_S13_EEEEENS7_6detail27Sm100ImplicitGemmTileTraitsINSA_20SM90_TMA_LOAD_IM2COLENSA_14ComposedLayoutINSA_7SwizzleILi1ELi4ELi3EEENSA_18smem_ptr_flag_bitsILi8EEENSZ_INSB_IJNSC_ILi8EEESI_EEENSB_IJSI_SD_EEEEEEEvEENS17_INSA_13SM90_TMA_LOADENS19_INS1A_ILi2ELi4ELi3EEES1D_NSZ_INSB_IJSH_S1E_EEENSB_IJSD_SH_EEEEEEEvEEEENS_8epilogue10collective18CollectiveEpilogueINS1S_23Sm100TmaWarpSpecializedILi1ELi1ELi64ELb0ELb0EEEJSK_NSB_IJNSZ_ISG_SD_EENSZ_ISH_SD_EEEEESL_NSB_IJNSB_IJlllEEESD_S10_EEESL_S21_NS1S_6fusion15FusionCallbacksIS1W_NS22_17LinearCombinationISL_fSL_fLNS_15FloatRoundStyleE2EEESK_S1Z_JEEENSA_5SM1004TMEM4LOAD26SM100_TMEM_LOAD_32dp32b64xES18_NS19_IS1L_S1D_NSZ_INSB_IJS1E_SH_EEENSB_IJSH_SD_EEEEEEENSA_39AutoVectorizingCopyWithAssumedAlignmentILi128EEENSA_21SM90_TMA_STORE_IM2COLES2F_S2H_S2H_EEEvvEEEEvNT_6ParamsE)
        .other          _ZN7cutlass13device_kernelINS_4conv6kernel13ConvUniversalINS1_16ConvProblemShapeILNS1_8OperatorE1ELi2EEENS1_10collective14CollectiveConvINS1_47MainloopSm100TmaUmmaWarpSpecializedImplicitGemmILS5_1ELi34ELi2ELi1ELi2EN4cute5tupleIJNSA_1CILi1EEESD_SD_EEEEENSB_IJNSC_ILi128EEENSC_ILi64EEENSB_IJNSC_ILi32EEEEEEEEENS_12float_e4m3_tESL_NSA_8TiledMMAINSA_8MMA_AtomIJNSA_10MMA_TraitsINSA_19SM100_MMA_F8F6F4_SSEJSL_SL_fSG_SH_NSA_17integral_constantINSA_4UMMA5MajorELSS_0EEENSQ_ISS_LSS_1EEENSQ_INSR_7ScaleInELSV_0EEESW_EEEEEENSA_6LayoutISE_NSB_IJNSC_ILi0EEES10_S10_EEEEENSB_IJNSA_10UnderscoreES13_S13_EEEEENS7_6detail27Sm100ImplicitGemmTileTraitsINSA_20SM90_TMA_LOAD_IM2COLENSA_14ComposedLayoutINSA_7SwizzleILi1ELi4ELi3EEENSA_18smem_ptr_flag_bitsILi8EEENSZ_INSB_IJNSC_ILi8EEESI_EEENSB_IJSI_SD_EEEEEEEvEENS17_INSA_13SM90_TMA_LOADENS19_INS1A_ILi2ELi4ELi3EEES1D_NSZ_INSB_IJSH_S1E_EEENSB_IJSD_SH_EEEEEEEvEEEENS_8epilogue10collective18CollectiveEpilogueINS1S_23Sm100TmaWarpSpecializedILi1ELi1ELi64ELb0ELb0EEEJSK_NSB_IJNSZ_ISG_SD_EENSZ_ISH_SD_EEEEESL_NSB_IJNSB_IJlllEEESD_S10_EEESL_S21_NS1S_6fusion15FusionCallbacksIS1W_NS22_17LinearCombinationISL_fSL_fLNS_15FloatRoundStyleE2EEESK_S1Z_JEEENSA_5SM1004TMEM4LOAD26SM100_TMEM_LOAD_32dp32b64xES18_NS19_IS1L_S1D_NSZ_INSB_IJS1E_SH_EEENSB_IJSH_SD_EEEEEEENSA_39AutoVectorizingCopyWithAssumedAlignmentILi128EEENSA_21SM90_TMA_STORE_IM2COLES2F_S2H_S2H_EEEvvEEEEvNT_6ParamsE,@"STO_CUDA_ENTRY STV_DEFAULT"
_ZN7cutlass13device_kernelINS_4conv6kernel13ConvUniversalINS1_16ConvProblemShapeILNS1_8OperatorE1ELi2EEENS1_10collective14CollectiveConvINS1_47MainloopSm100TmaUmmaWarpSpecializedImplicitGemmILS5_1ELi34ELi2ELi1ELi2EN4cute5tupleIJNSA_1CILi1EEESD_SD_EEEEENSB_IJNSC_ILi128EEENSC_ILi64EEENSB_IJNSC_ILi32EEEEEEEEENS_12float_e4m3_tESL_NSA_8TiledMMAINSA_8MMA_AtomIJNSA_10MMA_TraitsINSA_19SM100_MMA_F8F6F4_SSEJSL_SL_fSG_SH_NSA_17integral_constantINSA_4UMMA5MajorELSS_0EEENSQ_ISS_LSS_1EEENSQ_INSR_7ScaleInELSV_0EEESW_EEEEEENSA_6LayoutISE_NSB_IJNSC_ILi0EEES10_S10_EEEEENSB_IJNSA_10UnderscoreES13_S13_EEEEENS7_6detail27Sm100ImplicitGemmTileTraitsINSA_20SM90_TMA_LOAD_IM2COLENSA_14ComposedLayoutINSA_7SwizzleILi1ELi4ELi3EEENSA_18smem_ptr_flag_bitsILi8EEENSZ_INSB_IJNSC_ILi8EEESI_EEENSB_IJSI_SD_EEEEEEEvEENS17_INSA_13SM90_TMA_LOADENS19_INS1A_ILi2ELi4ELi3EEES1D_NSZ_INSB_IJSH_S1E_EEENSB_IJSD_SH_EEEEEEEvEEEENS_8epilogue10collective18CollectiveEpilogueINS1S_23Sm100TmaWarpSpecializedILi1ELi1ELi64ELb0ELb0EEEJSK_NSB_IJNSZ_ISG_SD_EENSZ_ISH_SD_EEEEESL_NSB_IJNSB_IJlllEEESD_S10_EEESL_S21_NS1S_6fusion15FusionCallbacksIS1W_NS22_17LinearCombinationISL_fSL_fLNS_15FloatRoundStyleE2EEESK_S1Z_JEEENSA_5SM1004TMEM4LOAD26SM100_TMEM_LOAD_32dp32b64xES18_NS19_IS1L_S1D_NSZ_INSB_IJS1E_SH_EEENSB_IJSH_SD_EEEEEEENSA_39AutoVectorizingCopyWithAssumedAlignmentILi128EEENSA_21SM90_TMA_STORE_IM2COLES2F_S2H_S2H_EEEvvEEEEvNT_6ParamsE:
[----:B------:R-:W1:Y:S01]  /*0000*/  LDC R1, c[0x0][0x37c] ;  /* 0x0000df00ff017b82 */ /* 0x000e620000000800 */
[----:B------:R-:W2:Y:S07]  /*0010*/  S2R R167, SR_TID.X ;  /* 0x0000000000a77919 */ /* 0x000eae0000002100 */
[----:B------:R-:W3:Y:S01]  /*0020*/  LDC.64 R2, c[0x0][0x890] ;  /* 0x00022400ff027b82 */ /* 0x000ee20000000a00 */
[----:B------:R-:W4:Y:S01]  /*0030*/  LDCU.64 UR44, c[0x0][0x358] ;  /* 0x00006b00ff2c77ac */ /* 0x000f220008000a00 */
[----:B-1----:R-:W-:Y:S01]  /*0040*/  VIADD R1, R1, 0xfffffff8 ;  /* 0xfffffff801017836 */ /* 0x002fe20000000000 */
[----:B------:R-:W-:-:S02]  /*0050*/  PRMT R162, RZ, 0x7610, R162 ;  /* 0x00007610ffa27816 */ /* 0x000fc400000000a2 */
[----:B------:R-:W-:Y:S02]  /*0060*/  ELECT P2, URZ, PT ;  /* 0x0000000000ff782f */ /* 0x000fe40003840000 */
[----:B---3--:R-:W-:-:S04]  /*0070*/  ISETP.NE.U32.AND P0, PT, R2, RZ, PT ;  /* 0x000000ff0200720c */ /* 0x008fc80003f05070 */
[----:B------:R-:W-:Y:S02]  /*0080*/  ISETP.NE.AND.EX P0, PT, R3, RZ, PT, P0 ;  /* 0x000000ff0300720c */ /* 0x000fe40003f05300 */
[----:B--2---:R-:W-:-:S05]  /*0090*/  SHF.R.U32.HI R173, RZ, 0x5, R167 ;  /* 0x00000005ffad7819 */ /* 0x004fca00000116a7 */
[----:B------:R-:W1:Y:S02]  /*00a0*/  SHFL.IDX PT, R0, R173, RZ, 0x1f ;  /* 0x00001fffad007589 */ /* 0x000e6400000e0000 */
[----:B-1----:R-:W-:-:S04]  /*00b0*/  R2UR UR6, R0 ;  /* 0x00000000000672ca */ /* 0x002fc800000e0000 */
[----:B----4-:R-:W-:Y:S05]  /*00c0*/  @P0 BRA `(.L_x_0) ;  /* 0x00000000002c0947 */ /* 0x010fea0003800000 */
[----:B------:R-:W1:Y:S02]  /*00d0*/  LDCU.64 UR4, c[0x0][0x888] ;  /* 0x00011100ff0477ac */ /* 0x000e640008000a00 */
[----:B-1----:R-:W-:-:S04]  /*00e0*/  UISETP.NE.U32.AND UP0, UPT, UR4, URZ, UPT ;  /* 0x000000ff0400728c */ /* 0x002fc8000bf05070 */
[----:B------:R-:W-:-:S09]  /*00f0*/  UISETP.NE.AND.EX UP0, UPT, UR5, URZ, UPT, UP0 ;  /* 0x000000ff0500728c */ /* 0x000fd2000bf05300 */
[----:B------:R-:W-:Y:S05]  /*0100*/  BRA.U !UP0, `(.L_x_1) ;  /* 0x0000000108107547 */ /* 0x000fea000b800000 */
[----:B------:R-:W1:Y:S02]  /*0110*/  LDC.64 R4, c[0x0][0x888] ;  /* 0x00022200ff047b82 */ /* 0x000e640000000a00 */
[----:B-1----:R1:W5:Y:S01]  /*0120*/  LDG.E R81, desc[UR44][R4.64] ;  /* 0x0000002c04517981 */ /* 0x002362000c1e1900 */
[----:B------:R-:W-:Y:S01]  /*0130*/  HFMA2 R162, -RZ, RZ, 0, 5.9604644775390625e-08 ;  /* 0x00000001ffa27431 */ /* 0x000fe200000001ff */
[----:B------:R-:W-:Y:S05]  /*0140*/  BRA `(.L_x_0) ;  /* 0x00000000000c7947 */ /* 0x000fea0003800000 */
.L_x_1:
[----:B------:R-:W1:Y:S01]  /*0150*/  LDCU UR4, c[0x0][0x880] ;  /* 0x00011000ff0477ac */ /* 0x000e620008000800 */
[----:B------:R-:W-:Y:S01]  /*0160*/  HFMA2 R162, -RZ, RZ, 0, 5.9604644775390625e-08 ;  /* 0x00000001ffa27431 */ /* 0x000fe200000001ff */
[----:B-1----:R-:W-:-:S07]  /*0170*/  MOV R81, UR4 ;  /* 0x0000000400517c02 */ /* 0x002fce0008000f00 */
.L_x_0:
[----:B------:R-:W2:Y:S02]  /*0180*/  LDCU.64 UR4, c[0x0][0x8b0] ;  /* 0x00011600ff0477ac */ /* 0x000ea40008000a00 */
[----:B--2---:R-:W-:-:S04]  /*0190*/  UISETP.NE.U32.AND UP0, UPT, UR4, URZ, UPT ;  /* 0x000000ff0400728c */ /* 0x004fc8000bf05070 */
[----:B------:R-:W-:-:S09]  /*01a0*/  UISETP.NE.AND.EX UP0, UPT, UR5, URZ, UPT, UP0 ;  /* 0x000000ff0500728c */ /* 0x000fd2000bf05300 */
[----:B------:R-:W-:Y:S05]  /*01b0*/  BRA.U UP0, `(.L_x_2) ;  /* 0x0000000100247547 */ /* 0x000fea000b800000 */
[----:B------:R-:W2:Y:S02]  /*01c0*/  LDCU.64 UR4, c[0x0][0x8a8] ;  /* 0x00011500ff0477ac */ /* 0x000ea40008000a00 */
[----:B--2---:R-:W-:-:S04]  /*01d0*/  UISETP.NE.U32.AND UP0, UPT, UR4, URZ, UPT ;  /* 0x000000ff0400728c */ /* 0x004fc8000bf05070 */
[----:B------:R-:W-:-:S09]  /*01e0*/  UISETP.NE.AND.EX UP0, UPT, UR5, URZ, UPT, UP0 ;  /* 0x000000ff0500728c */ /* 0x000fd2000bf05300 */
[----:B------:R-:W-:Y:S05]  /*01f0*/  BRA.U !UP0, `(.L_x_3) ;  /* 0x00000001080c7547 */ /* 0x000fea000b800000 */
[----:B-1----:R-:W1:Y:S02]  /*0200*/  LDC.64 R4, c[0x0][0x8a8] ;  /* 0x00022a00ff047b82 */ /* 0x002e640000000a00 */
[----:B-1----:R2:W5:Y:S01]  /*0210*/  LDG.E R79, desc[UR44][R4.64] ;  /* 0x0000002c044f7981 */ /* 0x002562000c1e1900 */
[----:B------:R-:W-:Y:S05]  /*0220*/  BRA `(.L_x_2) ;  /* 0x0000000000087947 */ /* 0x000fea0003800000 */
.L_x_3:
[----:B------:R-:W2:Y:S02]  /*0230*/  LDCU UR4, c[0x0][0x8a0] ;  /* 0x00011400ff0477ac */ /* 0x000ea40008000800 */
[----:B--2---:R-:W-:Y:S02]  /*0240*/  MOV R79, UR4 ;  /* 0x00000004004f7c02 */ /* 0x004fe40008000f00 */
.L_x_2:
[----:B-12---:R-:W1:Y:S01]  /*0250*/  LDC.64 R4, c[0x0][0x888] ;  /* 0x00022200ff047b82 */ /* 0x006e620000000a00 */
[----:B------:R-:W-:Y:S01]  /*0260*/  IMAD.U32 R0, RZ, RZ, UR6 ;  /* 0x00000006ff007e24 */ /* 0x000fe2000f8e00ff */
[----:B------:R-:W-:Y:S01]  /*0270*/  ISETP.EQ.U32.AND P4, PT, R2, RZ, PT ;  /* 0x000000ff0200720c */ /* 0x000fe20003f82070 */
[----:B------:R-:W-:Y:S03]  /*0280*/  BSSY.RECONVERGENT B0, `(.L_x_4) ;  /* 0x0000012000007945 */ /* 0x000fe60003800200 */
[----:B------:R-:W-:Y:S02]  /*0290*/  ISETP.NE.OR P1, PT, R0, 0x1, !P2 ;  /* 0x000000010000780c */ /* 0x000fe40005725670 */
[----:B-1----:R-:W-:-:S04]  /*02a0*/  ISETP.NE.U32.AND P0, PT, R4, RZ, PT ;  /* 0x000000ff0400720c */ /* 0x002fc80003f05070 */
[----:B------:R-:W-:-:S13]  /*02b0*/  ISETP.NE.AND.EX P0, PT, R5, RZ, PT, P0 ;  /* 0x000000ff0500720c */ /* 0x000fda0003f05300 */
[----:B------:R-:W-:Y:S01]  /*02c0*/  VOTEU.ANY UP3, P0 ;  /* 0x0000000000ff7886 */ /* 0x000fe20000060100 */
[----:B------:R-:W-:Y:S02]  /*02d0*/  PLOP3.LUT P3, PT, PT, PT, UP3, 0x80, 0x8 ;  /* 0x000000000008781c */ /* 0x000fe40003f6f038 */
[----:B------:R-:W-:Y:S02]  /*02e0*/  ISETP.NE.OR P0, PT, R0, 0x3, !P2 ;  /* 0x000000030000780c */ /* 0x000fe40005705670 */
[----:B------:R-:W-:-:S04]  /*02f0*/  ISETP.EQ.OR.EX P5, PT, R3, RZ, !P3, P4 ;  /* 0x000000ff0300720c */ /* 0x000fc80005fa2740 */
[----:B------:R-:W-:Y:S01]  /*0300*/  P2R R174, PR, RZ, 0x20 ;  /* 0x00000020ffae7803 */ /* 0x000fe20000000000 */
[----:B------:R-:W-:Y:S05]  /*0310*/  @P1 BRA `(.L_x_5) ;  /* 0x0000000000201947 */ /* 0x000fea0003800000 */
[----:B------:R-:W1:Y:S02]  /*0320*/  LDCU.64 UR4, c[0x0][0x348] ;  /* 0x00006900ff0477ac */ /* 0x000e640008000a00 */
[----:B-1----:R-:W-:Y:S02]  /*0330*/  UIADD3 UR8, UP1, UPT, UR4, 0x80, URZ ;  /* 0x0000008004087890 */ /* 0x002fe4000ff3e0ff */
[----:B------:R-:W-:Y:S02]  /*0340*/  UIADD3 UR4, UP0, UPT, UR4, 0x180, URZ ;  /* 0x0000018004047890 */ /* 0x000fe4000ff1e0ff */
[----:B------:R-:W-:Y:S02]  /*0350*/  UIADD3.X UR9, UPT, UPT, URZ, UR5, URZ, UP1, !UPT ;  /* 0x00000005ff097290 */ /* 0x000fe40008ffe4ff */
[----:B------:R-:W-:-:S07]  /*0360*/  UIADD3.X UR5, UPT, UPT, URZ, UR5, URZ, UP0, !UPT ;  /* 0x00000005ff057290 */ /* 0x000fce00087fe4ff */
[----:B------:R1:W-:Y:S02]  /*0370*/  UTMACCTL.PF [UR8] ;  /* 0x00000000080079b9 */ /* 0x0003e40008040000 */
[----:B------:R1:W-:Y:S02]  /*0380*/  UTMACCTL.PF [UR4] ;  /* 0x00000000040079b9 */ /* 0x0003e40008040000 */
[----:B-1----:R-:W-:Y:S01]  /*0390*/  NOP ;  /* 0x0000000000007918 */ /* 0x002fe20000000000 */
.L_x_5:
[----:B------:R-:W-:Y:S05]  /*03a0*/  BSYNC.RECONVERGENT B0 ;  /* 0x0000000000007941 */ /* 0x000fea0003800200 */
.L_x_4:
[----:B------:R-:W-:Y:S04]  /*03b0*/  BSSY.RECONVERGENT B0, `(.L_x_6) ;  /* 0x000000a000007945 */ /* 0x000fe80003800200 */
        /* <DEDUP_REMOVED lines=9> */
.L_x_7:
[----:B------:R-:W-:Y:S05]  /*0450*/  BSYNC.RECONVERGENT B0 ;  /* 0x0000000000007941 */ /* 0x000fea0003800200 */
.L_x_6:
[----:B------:R-:W-:Y:S01]  /*0460*/  UPLOP3.LUT UP1, UPT, UPT, UPT, UPT, 0x80, 0x8 ;  /* 0x000000000008789c */ /* 0x000fe20003f2f070 */
[----:B------:R-:W-:Y:S10]  /*0470*/  @!P5 BRA `(.L_x_8) ;  /* 0x000000000024d947 */ /* 0x000ff40003800000 */
[----:B------:R-:W-:Y:S01]  /*0480*/  ISETP.NE.U32.AND P1, PT, R2, RZ, PT ;  /* 0x000000ff0200720c */ /* 0x000fe20003f25070 */
[----:B------:R-:W-:Y:S01]  /*0490*/  USEL UR4, URZ, 0xffffffff, UP3 ;  /* 0xffffffffff047887 */ /* 0x000fe20009800000 */
[----:B-----5:R-:W-:Y:S02]  /*04a0*/  FSETP.NEU.AND P0, PT, R81, RZ, PT ;  /* 0x000000ff5100720b */ /* 0x020fe40003f0d000 */
[----:B------:R-:W-:-:S11]  /*04b0*/  ISETP.NE.AND.EX P1, PT, R3, RZ, PT, P1 ;  /* 0x000000ff0300720c */ /* 0x000fd60003f25310 */
[----:B------:R-:W-:Y:S02]  /*04c0*/  VOTEU.ANY UP0, P0 ;  /* 0x0000000000ff7886 */ /* 0x000fe40000000100 */
[----:B------:R-:W-:-:S05]  /*04d0*/  VOTEU.ANY UP1, P1 ;  /* 0x0000000000ff7886 */ /* 0x000fca0000820100 */
[----:B------:R-:W-:-:S04]  /*04e0*/  @!UP1 USEL UR4, URZ, 0xffffffff, UP0 ;  /* 0xffffffffff049887 */ /* 0x000fc80008000000 */
[----:B------:R-:W-:-:S04]  /*04f0*/  ULOP3.LUT UR4, UR4, 0x1, URZ, 0xc0, !UPT ;  /* 0x0000000104047892 */ /* 0x000fc8000f8ec0ff */
[----:B------:R-:W-:-:S11]  /*0500*/  UISETP.NE.U32.AND UP1, UPT, UR4, 0x1, UPT ;  /* 0x000000010400788c */ /* 0x000fd6000bf25070 */
.L_x_8:
[----:B------:R-:W1:Y:S01]  /*0510*/  SHFL.IDX PT, R2, R173, RZ, 0x1f ;  /* 0x00001fffad027589 */ /* 0x000e6200000e0000 */
[----:B------:R-:W-:-:S04]  /*0520*/  UISETP.NE.AND UP0, UPT, UR6, 0x2, UPT ;  /* 0x000000020600788c */ /* 0x000fc8000bf05270 */
[----:B------:R-:W-:Y:S01]  /*0530*/  USEL UR15, URZ, 0x1, UP0 ;  /* 0x00000001ff0f7887 */ /* 0x000fe20008000000 */
[----:B-1----:R-:W-:-:S13]  /*0540*/  ISETP.NE.AND P0, PT, R2, RZ, PT ;  /* 0x000000ff0200720c */ /* 0x002fda0003f05270 */
[----:B------:R-:W-:Y:S05]  /*0550*/  @P0 BRA `(.L_x_9) ;  /* 0x0000000400440947 */ /* 0x000fea0003800000 */
[----:B------:R-:W-:Y:S01]  /*0560*/  ELECT P0, URZ, PT ;  /* 0x0000000000ff782f */ /* 0x000fe20003800000 */
[----:B------:R-:W-:-:S12]  /*0570*/  BSSY.RECONVERGENT B0, `(.L_x_9) ;  /* 0x000004f000007945 */ /* 0x000fd80003800200 */
[----:B------:R-:W-:Y:S05]  /*0580*/  @!P0 BRA `(.L_x_10) ;  /* 0x0000000400348947 */ /* 0x000fea0003800000 */
[----:B------:R-:W1:Y:S01]  /*0590*/  S2UR UR5, SR_CgaCtaId ;  /* 0x00000000000579c3 */ /* 0x000e620000008800 */
[----:B------:R-:W-:Y:S01]  /*05a0*/  UMOV UR7, 0x400 ;  /* 0x0000040000077882 */ /* 0x000fe20000000000 */
[----:B------:R-:W-:Y:S02]  /*05b0*/  UMOV UR4, 0x1 ;  /* 0x0000000100047882 */ /* 0x000fe40000000000 */
[----:B------:R-:W-:-:S04]  /*05c0*/  UIADD3 UR8, UPT, UPT, -UR4, 0x100000, URZ ;  /* 0x0010000004087890 */ /* 0x000fc8000fffe1ff */
[----:B------:R-:W-:Y:S02]  /*05d0*/  USHF.L.U32 UR9, UR8, 0xb, URZ ;  /* 0x0000000b08097899 */ /* 0x000fe400080006ff */
[----:B------:R-:W-:Y:S02]  /*05e0*/  USHF.L.U32 UR8, UR8, 0x1, URZ ;  /* 0x0000000108087899 */ /* 0x000fe400080006ff */
[----:B-1----:R-:W-:Y:S01]  /*05f0*/  ULEA UR5, UR5, UR7, 0x18 ;  /* 0x0000000705057291 */ /* 0x002fe2000f8ec0ff */
[----:B------:R-:W1:Y:S11]  /*0600*/  FENCE.VIEW.ASYNC.S ;  /* 0x00000000000073c6 */ /* 0x000e760000000000 */
[----:B-1----:R1:W2:Y:S01]  /*0610*/  SYNCS.EXCH.64 URZ, [UR5], UR8 ;  /* 0x0000000805ff75b2 */ /* 0x0022a20008000100 */
[----:B------:R1:W3:Y:S01]  /*0620*/  SYNCS.EXCH.64 URZ, [UR5+0x110], UR8 ;  /* 0x0001100805ff75b2 */ /* 0x0002e20008000100 */
[----:B------:R1:W4:Y:S01]  /*0630*/  SYNCS.EXCH.64 URZ, [UR5+0x8], UR8 ;  /* 0x0000080805ff75b2 */ /* 0x0003220008000100 */
[----:B------:R1:W1:Y:S01]  /*0640*/  SYNCS.EXCH.64 URZ, [UR5+0x118], UR8 ;  /* 0x0001180805ff75b2 */ /* 0x0002620008000100 */
        /* <DEDUP_REMOVED lines=64> */
[----:B--234-:R-:W-:Y:S01]  /*0a50*/  NOP ;  /* 0x0000000000007918 */ /* 0x01cfe20000000000 */
.L_x_10:
[----:B-1----:R-:W-:Y:S05]  /*0a60*/  BSYNC.RECONVERGENT B0 ;  /* 0x0000000000007941 */ /* 0x002fea0003800200 */
.L_x_9:
[----:B------:R-:W1:Y:S01]  /*0a70*/  SHFL.IDX PT, R2, R173, RZ, 0x1f ;  /* 0x00001fffad027589 */ /* 0x000e6200000e0000 */
[----:B------:R-:W-:Y:S01]  /*0a80*/  NOP ;  /* 0x0000000000007918 */ /* 0x000fe20000000000 */
[----:B-1----:R-:W-:-:S13]  /*0a90*/  ISETP.NE.AND P0, PT, R2, 0x1, PT ;  /* 0x000000010200780c */ /* 0x002fda0003f05270 */
[----:B------:R-:W-:Y:S05]  /*0aa0*/  @P0 BRA `(.L_x_11) ;  /* 0x0000000000400947 */ /* 0x000fea0003800000 */
[----:B------:R-:W1:Y:S01]  /*0ab0*/  S2UR UR7, SR_CgaCtaId ;  /* 0x00000000000779c3 */ /* 0x000e620000008800 */
[----:B------:R-:W-:Y:S01]  /*0ac0*/  UMOV UR8, 0x400 ;  /* 0x0000040000087882 */ /* 0x000fe20000000000 */
[----:B------:R-:W-:Y:S01]  /*0ad0*/  UMOV UR5, 0x20 ;  /* 0x0000002000057882 */ /* 0x000fe20000000000 */
[----:B------:R-:W-:Y:S01]  /*0ae0*/  UMOV UR4, 0x80 ;  /* 0x0000008000047882 */ /* 0x000fe20000000000 */
[----:B------:R-:W-:Y:S01]  /*0af0*/  ELECT P0, URZ, PT ;  /* 0x0000000000ff782f */ /* 0x000fe20003800000 */
[----:B-1----:R-:W-:Y:S02]  /*0b00*/  ULEA UR7, UR7, UR8, 0x18 ;  /* 0x0000000807077291 */ /* 0x002fe4000f8ec0ff */
[----:B------:R-:W-:-:S04]  /*0b10*/  UIADD3 UR8, UPT, UPT, -UR5, 0x100000, URZ ;  /* 0x0010000005087890 */ /* 0x000fc8000fffe1ff */
[----:B------:R-:W-:Y:S02]  /*0b20*/  USHF.L.U32 UR9, UR8, 0xb, URZ ;  /* 0x0000000b08097899 */ /* 0x000fe400080006ff */
[----:B------:R-:W-:Y:S02]  /*0b30*/  USHF.L.U32 UR8, UR8, 0x1, URZ ;  /* 0x0000000108087899 */ /* 0x000fe400080006ff */
[----:B------:R-:W-:-:S04]  /*0b40*/  UIADD3 UR4, UPT, UPT, -UR4, 0x100000, URZ ;  /* 0x0010000004047890 */ /* 0x000fc8000fffe1ff */
[----:B------:R-:W-:Y:S02]  /*0b50*/  USHF.L.U32 UR5, UR4, 0xb, URZ ;  /* 0x0000000b04057899 */ /* 0x000fe400080006ff */
[----:B------:R-:W-:Y:S01]  /*0b60*/  USHF.L.U32 UR4, UR4, 0x1, URZ ;  /* 0x0000000104047899 */ /* 0x000fe200080006ff */
[----:B------:R-:W1:Y:S03]  /*0b70*/  FENCE.VIEW.ASYNC.S ;  /* 0x00000000000073c6 */ /* 0x000e660000000000 */
[----:B-1----:R1:W2:Y:S08]  /*0b80*/  SYNCS.EXCH.64 URZ, [UR7+0x220], UR8 ;  /* 0x0002200807ff75b2 */ /* 0x0022b00008000100 */
[----:B------:R1:W3:Y:S01]  /*0b90*/  SYNCS.EXCH.64 URZ, [UR7+0x228], UR4 ;  /* 0x0002280407ff75b2 */ /* 0x0002e20008000100 */
[----:B------:R-:W-:Y:S01]  /*0ba0*/  NOP ;  /* 0x0000000000007918 */ /* 0x000fe20000000000 */
.L_x_11:
[----:B------:R-:W4:Y:S01]  /*0bb0*/  SHFL.IDX PT, R2, R173, RZ, 0x1f ;  /* 0x00001fffad027589 */ /* 0x000f2200000e0000 */
[----:B------:R-:W-:Y:S01]  /*0bc0*/  NOP ;  /* 0x0000000000007918 */ /* 0x000fe20000000000 */
[----:B----4-:R-:W-:-:S13]  /*0bd0*/  ISETP.NE.AND P0, PT, R2, 0x3, PT ;  /* 0x000000030200780c */ /* 0x010fda0003f05270 */
[----:B------:R-:W-:Y:S05]  /*0be0*/  @P0 BRA `(.L_x_12) ;  /* 0x0000000000300947 */ /* 0x000fea0003800000 */
[----:B-1----:R-:W1:Y:S01]  /*0bf0*/  S2UR UR5, SR_CgaCtaId ;  /* 0x00000000000579c3 */ /* 0x002e620000008800 */
[----:B------:R-:W-:Y:S01]  /*0c00*/  UMOV UR7, 0x400 ;  /* 0x0000040000077882 */ /* 0x000fe20000000000 */
[----:B------:R-:W-:Y:S01]  /*0c10*/  UMOV UR4, 0x20 ;  /* 0x0000002000047882 */ /* 0x000fe20000000000 */
[----:B------:R-:W-:Y:S01]  /*0c20*/  ELECT P0, URZ, PT ;  /* 0x0000000000ff782f */ /* 0x000fe20003800000 */
[----:B------:R-:W-:-:S04]  /*0c30*/  UIADD3 UR8, UPT, UPT, -UR4, 0x100000, URZ ;  /* 0x0010000004087890 */ /* 0x000fc8000fffe1ff */
[----:B------:R-:W-:Y:S02]  /*0c40*/  USHF.L.U32 UR9, UR8, 0xb, URZ ;  /* 0x0000000b08097899 */ /* 0x000fe400080006ff */
[----:B------:R-:W-:Y:S02]  /*0c50*/  USHF.L.U32 UR8, UR8, 0x1, URZ ;  /* 0x0000000108087899 */ /* 0x000fe400080006ff */
[----:B-1----:R-:W-:Y:S01]  /*0c60*/  ULEA UR5, UR5, UR7, 0x18 ;  /* 0x0000000705057291 */ /* 0x002fe2000f8ec0ff */
[----:B------:R-:W1:Y:S11]  /*0c70*/  FENCE.VIEW.ASYNC.S ;  /* 0x00000000000073c6 */ /* 0x000e760000000000 */
[----:B-1----:R4:W1:Y:S01]  /*0c80*/  SYNCS.EXCH.64 URZ, [UR5+0x230], UR8 ;  /* 0x0002300805ff75b2 */ /* 0x0028620008000100 */
[----:B------:R4:W1:Y:S02]  /*0c90*/  SYNCS.EXCH.64 URZ, [UR5+0x238], UR8 ;  /* 0x0002380805ff75b2 */ /* 0x0008640008000100 */
[----:B----4-:R-:W-:Y:S01]  /*0ca0*/  NOP ;  /* 0x0000000000007918 */ /* 0x010fe20000000000 */
.L_x_12:
[----:B------:R-:W4:Y:S01]  /*0cb0*/  SHFL.IDX PT, R2, R173, RZ, 0x1f ;  /* 0x00001fffad027589 */ /* 0x000f2200000e0000 */
[----:B------:R-:W-:Y:S01]  /*0cc0*/  NOP ;  /* 0x0000000000007918 */ /* 0x000fe20000000000 */
[----:B----4-:R-:W-:-:S13]  /*0cd0*/  ISETP.NE.AND P0, PT, R2, 0x4, PT ;  /* 0x000000040200780c */ /* 0x010fda0003f05270 */
[----:B------:R-:W-:Y:S05]  /*0ce0*/  @P0 BRA `(.L_x_13) ;  /* 0x0000000000440947 */ /* 0x000fea0003800000 */
[----:B-1----:R-:W1:Y:S01]  /*0cf0*/  S2UR UR5, SR_CgaCtaId ;  /* 0x00000000000579c3 */ /* 0x002e620000008800 */
[----:B------:R-:W-:Y:S01]  /*0d00*/  UMOV UR8, 0x100 ;  /* 0x0000010000087882 */ /* 0x000fe20000000000 */
[----:B------:R-:W-:Y:S01]  /*0d10*/  UMOV UR7, 0x400 ;  /* 0x0000040000077882 */ /* 0x000fe20000000000 */
[----:B------:R-:W-:Y:S01]  /*0d20*/  USEL UR8, UR8, 0xe0, UP1 ;  /* 0x000000e008087887 */ /* 0x000fe20008800000 */
[----:B------:R-:W-:Y:S01]  /*0d30*/  UMOV UR4, 0x1 ;  /* 0x0000000100047882 */ /* 0x000fe20000000000 */
[----:B------:R-:W-:Y:S01]  /*0d40*/  ELECT P0, URZ, PT ;  /* 0x0000000000ff782f */ /* 0x000fe20003800000 */
[----:B------:R-:W-:-:S04]  /*0d50*/  UIADD3 UR10, UPT, UPT, -UR4, 0x100000, URZ ;  /* 0x00100000040a7890 */ /* 0x000fc8000fffe1ff */
[----:B------:R-:W-:Y:S02]  /*0d60*/  USHF.L.U32 UR11, UR10, 0xb, URZ ;  /* 0x0000000b0a0b7899 */ /* 0x000fe400080006ff */
[----:B------:R-:W-:Y:S02]  /*0d70*/  USHF.L.U32 UR10, UR10, 0x1, URZ ;  /* 0x000000010a0a7899 */ /* 0x000fe400080006ff */
        /* <DEDUP_REMOVED lines=8> */
.L_x_13:
[----:B------:R-:W4:Y:S01]  /*0e00*/  SHFL.IDX PT, R2, R173, RZ, 0x1f ;  /* 0x00001fffad027589 */ /* 0x000f2200000e0000 */
[----:B------:R-:W-:Y:S01]  /*0e10*/  NOP ;  /* 0x0000000000007918 */ /* 0x000fe20000000000 */
[----:B----4-:R-:W-:-:S13]  /*0e20*/  ISETP.NE.AND P0, PT, R2, 0x5, PT ;  /* 0x000000050200780c */ /* 0x010fda0003f05270 */
[----:B------:R-:W-:Y:S05]  /*0e30*/  @P0 BRA `(.L_x_14) ;  /* 0x0000000000480947 */ /* 0x000fea0003800000 */
[----:B-1----:R-:W1:Y:S01]  /*0e40*/  S2UR UR7, SR_CgaCtaId ;  /* 0x00000000000779c3 */ /* 0x002e620000008800 */
        /* <DEDUP_REMOVED lines=12> */
[----:B-1----:R4:W1:Y:S08]  /*0f10*/  SYNCS.EXCH.64 URZ, [UR7+0x250], UR8 ;  /* 0x0002500807ff75b2 */ /* 0x0028700008000100 */
[----:B------:R4:W1:Y:S01]  /*0f20*/  SYNCS.EXCH.64 URZ, [UR7+0x260], UR4 ;  /* 0x0002600407ff75b2 */ /* 0x0008620008000100 */
[----:B------:R4:W1:Y:S01]  /*0f30*/  SYNCS.EXCH.64 URZ, [UR7+0x258], UR8 ;  /* 0x0002580807ff75b2 */ /* 0x0008620008000100 */
[----:B------:R4:W1:Y:S02]  /*0f40*/  SYNCS.EXCH.64 URZ, [UR7+0x268], UR4 ;  /* 0x0002680407ff75b2 */ /* 0x0008640008000100 */
[----:B----4-:R-:W-:Y:S01]  /*0f50*/  NOP ;  /* 0x0000000000007918 */ /* 0x010fe20000000000 */
.L_x_14:
[----:B-1----:R-:W1:Y:S01]  /*0f60*/  S2UR UR8, SR_CTAID.X ;  /* 0x00000000000879c3 */ /* 0x002e620000002500 */
[----:B------:R-:W-:-:S05]  /*0f70*/  CS2R.32 R163, SR_CgaSize ;  /* 0x0000000000a37805 */ /* 0x000fca0000008a00 */
[----:B------:R-:W-:-:S05]  /*0f80*/  IMAD R163, R163, -0xa0, RZ ;  /* 0xffffff60a3a37824 */ /* 0x000fca00078e02ff */
[----:B------:R-:W-:-:S14]  /*0f90*/  R2UR UR7, R163 ;  /* 0x00000000a30772ca */ /* 0x000fdc00000e0000 */
[----:B------:R-:W4:Y:S01]  /*0fa0*/  LDCU UR7, c[0x0][UR7+0x2b0] ;  /* 0x00005600070777ac */ /* 0x000f220008000800 */
[----:B------:R-:W1:Y:S01]  /*0fb0*/  S2R R19, SR_CTAID.Z ;  /* 0x0000000000137919 */ /* 0x000e620000002700 */
[----:B------:R-:W-:Y:S01]  /*0fc0*/  NOP ;  /* 0x0000000000007918 */ /* 0x000fe20000000000 */
[----:B------:R-:W-:-:S05]  /*0fd0*/  CS2R.32 R163, SR_CgaSize ;  /* 0x0000000000a37805 */ /* 0x000fca0000008a00 */
[----:B------:R-:W-:-:S05]  /*0fe0*/  IMAD R163, R163, -0xa0, RZ ;  /* 0xffffff60a3a37824 */ /* 0x000fca00078e02ff */
[----:B------:R-:W-:-:S14]  /*0ff0*/  R2UR UR4, R163 ;  /* 0x00000000a30472ca */ /* 0x000fdc00000e0000 */
[----:B------:R-:W2:Y:S01]  /*1000*/  LDCU UR4, c[0x0][UR4+0x2b4] ;  /* 0x00005680040477ac */ /* 0x000ea20008000800 */
[----:B------:R-:W3:Y:S08]  /*1010*/  S2UR UR5, SR_CTAID.Y ;  /* 0x00000000000579c3 */ /* 0x000ef00000002600 */
[----:B------:R-:W2:Y:S01]  /*1020*/  LDC R9, c[0x0][0xb24] ;  /* 0x0002c900ff097b82 */ /* 0x000ea20000000800 */
[----:B-1----:R-:W-:-:S02]  /*1030*/  I2FP.F32.U32 R5, UR8 ;  /* 0x0000000800057c45 */ /* 0x002fc40008201000 */
[----:B------:R-:W-:-:S05]  /*1040*/  CS2R.32 R3, SR_CgaSize ;  /* 0x0000000000037805 */ /* 0x000fca0000008a00 */
[----:B------:R-:W-:-:S06]  /*1050*/  IMAD R3, R3, -0xa0, RZ ;  /* 0xffffff6003037824 */ /* 0x000fcc00078e02ff */
[----:B------:R-:W1:Y:S01]  /*1060*/  LDC R3, c[0x0][R3+0x2a0] ;  /* 0x0000a80003037b82 */ /* 0x000e620000000800 */
[----:B------:R-:W-:Y:S01]  /*1070*/  MOV R163, UR8 ;  /* 0x0000000800a37c02 */ /* 0x000fe20008000f00 */
[----:B----4-:R-:W-:Y:S01]  /*1080*/  FMUL R5, R5, UR7 ;  /* 0x0000000705057c20 */ /* 0x010fe20008400000 */
[----:B---3--:R-:W-:Y:S02]  /*1090*/  I2FP.F32.U32 R4, UR5 ;  /* 0x0000000500047c45 */ /* 0x008fe40008201000 */
[----:B------:R-:W-:-:S05]  /*10a0*/  CS2R.32 R2, SR_CgaSize ;  /* 0x0000000000027805 */ /* 0x000fca0000008a00 */
[----:B------:R-:W-:-:S06]  /*10b0*/  IMAD R2, R2, -0xa0, RZ ;  /* 0xffffff6002027824 */ /* 0x000fcc00078e02ff */
[----:B------:R-:W3:Y:S01]  /*10c0*/  LDC R2, c[0x0][R2+0x2a4] ;  /* 0x0000a90002027b82 */ /* 0x000ee20000000800 */
[----:B------:R-:W4:Y:S01]  /*10d0*/  F2I.U32.TRUNC.NTZ R160, R5 ;  /* 0x0000000500a07305 */ /* 0x000f22000020f000 */
[----:B------:R-:W-:Y:S01]  /*10e0*/  MOV R161, UR5 ;  /* 0x0000000500a17c02 */ /* 0x000fe20008000f00 */
[----:B--2---:R-:W-:-:S05]  /*10f0*/  FMUL R4, R4, UR4 ;  /* 0x0000000404047c20 */ /* 0x004fca0008400000 */
[----:B------:R-:W-:Y:S01]  /*1100*/  BAR.SYNC.DEFER_BLOCKING 0x0 ;  /* 0x0000000000007b1d */ /* 0x000fe20000010000 */
[----:B------:R-:W-:-:S05]  /*1110*/  ISETP.GE.AND P0, PT, R9, 0x1, PT ;  /* 0x000000010900780c */ /* 0x000fca0003f06270 */
[----:B------:R-:W2:Y:S01]  /*1120*/  F2I.U32.TRUNC.NTZ R143, R4 ;  /* 0x00000004008f7305 */ /* 0x000ea2000020f000 */
[----:B----4-:R-:W-:-:S05]  /*1130*/  IADD3 R160, PT, PT, -R160, RZ, RZ ;  /* 0x000000ffa0a07210 */ /* 0x010fca0007ffe1ff */
[----:B-1----:R-:W-:Y:S01]  /*1140*/  IMAD R160, R3, R160, UR8 ;  /* 0x0000000803a07e24 */ /* 0x002fe2000f8e02a0 */
[----:B--2---:R-:W-:-:S05]  /*1150*/  IADD3 R143, PT, PT, -R143, RZ, RZ ;  /* 0x000000ff8f8f7210 */ /* 0x004fca0007ffe1ff */
[----:B---3--:R-:W-:Y:S01]  /*1160*/  IMAD R143, R2, R143, UR5 ;  /* 0x00000005028f7e24 */ /* 0x008fe2000f8e028f */
[----:B------:R-:W-:Y:S06]  /*1170*/  @!P0 BRA `(.L_x_15) ;  /* 0x0000000000b88947 */ /* 0x000fec0003800000 */
[----:B------:R-:W1:Y:S01]  /*1180*/  LDC.64 R4, c[0x0][0xb18] ;  /* 0x0002c600ff047b82 */ /* 0x000e620000000a00 */
[----:B------:R-:W-:-:S07]  /*1190*/  ISETP.NE.AND P0, PT, R9, 0x1, PT ;  /* 0x000000010900780c */ /* 0x000fce0003f05270 */
[----:B------:R-:W2:Y:S08]  /*11a0*/  LDC R10, c[0x0][0xb0c] ;  /* 0x0002c300ff0a7b82 */ /* 0x000eb00000000800 */
[----:B------:R-:W3:Y:S08]  /*11b0*/  LDC R11, c[0x0][0x370] ;  /* 0x0000dc00ff0b7b82 */ /* 0x000ef00000000800 */
[----:B------:R-:W4:Y:S01]  /*11c0*/  LDC R12, c[0x0][0x374] ;  /* 0x0000dd00ff0c7b82 */ /* 0x000f220000000800 */
[----:B-1----:R-:W-:-:S07]  /*11d0*/  ISETP.NE.AND P1, PT, R4, 0x1, PT ;  /* 0x000000010400780c */ /* 0x002fce0003f25270 */
[----:B------:R-:W3:Y:S01]  /*11e0*/  LDC.64 R6, c[0x0][0xb10] ;  /* 0x0002c400ff067b82 */ /* 0x000ee20000000a00 */
[----:B--2---:R-:W-:-:S07]  /*11f0*/  ISETP.NE.AND P3, PT, R10, 0x1, PT ;  /* 0x000000010a00780c */ /* 0x004fce0003f65270 */
[----:B------:R-:W1:Y:S08]  /*1200*/  LDC R8, c[0x0][0xb20] ;  /* 0x0002c800ff087b82 */ /* 0x000e700000000800 */
[----:B------:R-:W2:Y:S01]  /*1210*/  LDC.64 R2, c[0x0][0xb28] ;  /* 0x0002ca00ff027b82 */ /* 0x000ea20000000a00 */
[----:B----4-:R-:W-:-:S04]  /*1220*/  IMAD.HI.U32 R13, R12, R5, RZ ;  /* 0x000000050c0d7227 */ /* 0x010fc800078e00ff */
[----:B------:R-:W-:-:S04]  /*1230*/  IMAD.HI.U32 R5, R161, R5, RZ ;  /* 0x00000005a1057227 */ /* 0x000fc800078e00ff */
[----:B---3--:R-:W-:-:S04]  /*1240*/  IMAD.HI.U32 R14, R11, R6, RZ ;  /* 0x000000060b0e7227 */ /* 0x008fc800078e00ff */
[----:B------:R-:W-:Y:S01]  /*1250*/  IMAD.HI.U32 R16, R163, R6, RZ ;  /* 0x00000006a3107227 */ /* 0x000fe200078e00ff */
[-C--:B------:R-:W-:Y:S02]  /*1260*/  @P3 SHF.R.U32.HI R11, RZ, R7.reuse, R14 ;  /* 0x00000007ff0b3219 */ /* 0x080fe4000001160e */
[-C--:B-1----:R-:W-:Y:S02]  /*1270*/  @P1 SHF.R.U32.HI R12, RZ, R8.reuse, R13 ;  /* 0x00000008ff0c1219 */ /* 0x082fe4000001160d */
[----:B------:R-:W-:Y:S02]  /*1280*/  SHF.R.U32.HI R8, RZ, R8, R5 ;  /* 0x00000008ff087219 */ /* 0x000fe40000011605 */
[----:B------:R-:W-:Y:S02]  /*1290*/  SHF.R.U32.HI R16, RZ, R7, R16 ;  /* 0x00000007ff107219 */ /* 0x000fe40000011610 */
[----:B------:R-:W-:Y:S01]  /*12a0*/  SEL R5, R161, R8, !P1 ;  /* 0x00000008a1057207 */ /* 0x000fe20004800000 */
[----:B--2---:R-:W-:Y:S01]  /*12b0*/  IMAD.HI.U32 R14, R12, R2, RZ ;  /* 0x000000020c0e7227 */ /* 0x004fe200078e00ff */
[----:B------:R-:W-:-:S03]  /*12c0*/  SEL R7, R163, R16, !P3 ;  /* 0x00000010a3077207 */ /* 0x000fc60005800000 */
[----:B------:R-:W-:Y:S01]  /*12d0*/  IMAD.HI.U32 R6, R11, R2, RZ ;  /* 0x000000020b067227 */ /* 0x000fe200078e00ff */
[----:B------:R-:W-:-:S04]  /*12e0*/  @P0 SHF.R.U32.HI R12, RZ, R3, R14 ;  /* 0x00000003ff0c0219 */ /* 0x000fc8000001160e */
[----:B------:R-:W-:Y:S01]  /*12f0*/  @P0 SHF.R.U32.HI R11, RZ, R3, R6 ;  /* 0x00000003ff0b0219 */ /* 0x000fe20000011606 */
[----:B------:R-:W-:-:S04]  /*1300*/  IMAD R12, R12, R9, RZ ;  /* 0x000000090c0c7224 */ /* 0x000fc800078e02ff */
[----:B------:R-:W-:Y:S01]  /*1310*/  IMAD R6, R11, R9, RZ ;  /* 0x000000090b067224 */ /* 0x000fe200078e02ff */
[----:B------:R-:W-:-:S04]  /*1320*/  ISETP.GE.AND P1, PT, R5, R12, PT ;  /* 0x0000000c0500720c */ /* 0x000fc80003f26270 */
[----:B------:R-:W-:Y:S01]  /*1330*/  ISETP.GE.OR P1, PT, R7, R6, P1 ;  /* 0x000000060700720c */ /* 0x000fe20000f26670 */
[----:B------:R-:W-:-:S05]  /*1340*/  IMAD.HI.U32 R6, R5, R2, RZ ;  /* 0x0000000205067227 */ /* 0x000fca00078e00ff */
[----:B------:R-:W-:-:S04]  /*1350*/  SHF.R.U32.HI R6, RZ, R3, R6 ;  /* 0x00000003ff067219 */ /* 0x000fc80000011606 */
[----:B------:R-:W-:-:S03]  /*1360*/  SEL R6, R5, R6, !P0 ;  /* 0x0000000605067207 */ /* 0x000fc60004000000 */
[----:B------:R-:W-:Y:S01]  /*1370*/  @!P1 IMAD.HI.U32 R8, R7, R2, RZ ;  /* 0x0000000207089227 */ /* 0x000fe200078e00ff */
[----:B------:R-:W-:-:S04]  /*1380*/  IADD3 R2, PT, PT, -R6, RZ, RZ ;  /* 0x000000ff06027210 */ /* 0x000fc80007ffe1ff */
[----:B------:R-:W-:Y:S01]  /*1390*/  @!P1 SHF.R.U32.HI R8, RZ, R3, R8 ;  /* 0x00000003ff089219 */ /* 0x000fe20000011608 */
[----:B------:R-:W-:-:S03]  /*13a0*/  IMAD R2, R9, R2, R5 ;  /* 0x0000000209027224 */ /* 0x000fc600078e0205 */
[----:B------:R-:W-:Y:S02]  /*13b0*/  @!P1 SEL R3, R7, R8, !P0 ;  /* 0x0000000807039207 */ /* 0x000fe40004000000 */
[----:B------:R-:W-:-:S03]  /*13c0*/  IADD3 R8, PT, PT, -R5, RZ, RZ ;  /* 0x000000ff05087210 */ /* 0x000fc60007ffe1ff */
[--C-:B------:R-:W-:Y:S02]  /*13d0*/  @!P1 IMAD.IADD R6, R6, 0x1, -R3.reuse ;  /* 0x0000000106069824 */ /* 0x100fe400078e0a03 */
[----:B------:R-:W-:Y:S01]  /*13e0*/  @!P1 IMAD R3, R2, R11, R3 ;  /* 0x0000000b02039224 */ /* 0x000fe200078e0203 */
[----:B------:R-:W-:Y:S01]  /*13f0*/  IADD3 R2, PT, PT, -R7, RZ, RZ ;  /* 0x000000ff07027210 */ /* 0x000fe20007ffe1ff */
[----:B------:R-:W-:Y:S02]  /*1400*/  @!P1 IMAD R5, R6, R9, R7 ;  /* 0x0000000906059224 */ /* 0x000fe400078e0207 */
[----:B------:R-:W-:Y:S02]  /*1410*/  IMAD R8, R4, R8, R161 ;  /* 0x0000000804087224 */ /* 0x000fe400078e02a1 */
[----:B------:R-:W-:Y:S02]  /*1420*/  @!P1 IMAD.MOV.U32 R7, RZ, RZ, R3 ;  /* 0x000000ffff079224 */ /* 0x000fe400078e0003 */
[----:B------:R-:W-:-:S02]  /*1430*/  IMAD R2, R10, R2, R163 ;  /* 0x000000020a027224 */ /* 0x000fc400078e02a3 */
[----:B------:R-:W-:Y:S02]  /*1440*/  IMAD R161, R5, R4, R8 ;  /* 0x0000000405a17224 */ /* 0x000fe400078e0208 */
[----:B------:R-:W-:Y:S02]  /*1450*/  IMAD R163, R7, R10, R2 ;  /* 0x0000000a07a37224 */ /* 0x000fe400078e0202 */
.L_x_15:
[----:B------:R-:W1:Y:S01]  /*1460*/  LDCU UR4, c[0x0][0xb30] ;  /* 0x00016600ff0477ac */ /* 0x000e620008000800 */
[----:B------:R-:W2:Y:S08]  /*1470*/  S2UR UR48, SR_CgaCtaId ;  /* 0x00000000003079c3 */ /* 0x000eb00000008800 */
[----:B------:R-:W3:Y:S01]  /*1480*/  LDC R72, c[0x0][0xb24] ;  /* 0x0002c900ff487b82 */ /* 0x000ee20000000800 */
[----:B-1----:R-:W-:-:S09]  /*1490*/  UISETP.NE.AND UP0, UPT, UR4, 0x1, UPT ;  /* 0x000000010400788c */ /* 0x002fd2000bf05270 */
[----:B--2---:R-:W-:Y:S05]  /*14a0*/  BRA.U UP0, `(.L_x_16) ;  /* 0x0000000100407547 */ /* 0x004fea000b800000 */
[----:B------:R-:W1:Y:S08]  /*14b0*/  LDC.64 R4, c[0x0][0xb10] ;  /* 0x0002c400ff047b82 */ /* 0x000e700000000a00 */
[----:B------:R-:W2:Y:S08]  /*14c0*/  LDC.64 R2, c[0x0][0xb18] ;  /* 0x0002c600ff027b82 */ /* 0x000eb00000000a00 */
[----:B------:R-:W4:Y:S08]  /*14d0*/  LDC R6, c[0x0][0xb20] ;  /* 0x0002c800ff067b82 */ /* 0x000f300000000800 */
[----:B------:R-:W3:Y:S01]  /*14e0*/  LDC R8, c[0x0][0xb0c] ;  /* 0x0002c300ff087b82 */ /* 0x000ee20000000800 */
[----:B-1----:R-:W-:-:S05]  /*14f0*/  IMAD.HI.U32 R4, R163, R4, RZ ;  /* 0x00000004a3047227 */ /* 0x002fca00078e00ff */
[----:B------:R-:W-:Y:S01]  /*1500*/  SHF.R.U32.HI R4, RZ, R5, R4 ;  /* 0x00000005ff047219 */ /* 0x000fe20000011604 */
[----:B--2---:R-:W-:Y:S01]  /*1510*/  IMAD.HI.U32 R3, R161, R3, RZ ;  /* 0x00000003a1037227 */ /* 0x004fe200078e00ff */
[----:B------:R-:W-:-:S04]  /*1520*/  ISETP.NE.AND P0, PT, R2, 0x1, PT ;  /* 0x000000010200780c */ /* 0x000fc80003f05270 */
[----:B----4-:R-:W-:-:S04]  /*1530*/  SHF.R.U32.HI R6, RZ, R6, R3 ;  /* 0x00000006ff067219 */ /* 0x010fc80000011603 */
[----:B------:R-:W-:Y:S02]  /*1540*/  SEL R3, R161, R6, !P0 ;  /* 0x00000006a1037207 */ /* 0x000fe40004000000 */
[----:B---3--:R-:W-:-:S04]  /*1550*/  ISETP.NE.AND P1, PT, R8, 0x1, PT ;  /* 0x000000010800780c */ /* 0x008fc80003f25270 */
[----:B------:R-:W-:-:S05]  /*1560*/  SEL R4, R163, R4, !P1 ;  /* 0x00000004a3047207 */ /* 0x000fca0004800000 */
[----:B------:R-:W-:Y:S02]  /*1570*/  IMAD.IADD R5, R3, 0x1, -R4 ;  /* 0x0000000103057824 */ /* 0x000fe400078e0a04 */
[----:B------:R-:W-:Y:S02]  /*1580*/  IMAD.IADD R3, R4, 0x1, -R3 ;  /* 0x0000000104037824 */ /* 0x000fe400078e0a03 */
[----:B------:R-:W-:Y:S02]  /*1590*/  IMAD R163, R5, R8, R163 ;  /* 0x0000000805a37224 */ /* 0x000fe400078e02a3 */
[----:B------:R-:W-:-:S07]  /*15a0*/  IMAD R161, R3, R2, R161 ;  /* 0x0000000203a17224 */ /* 0x000fce00078e02a1 */
.L_x_16:
[----:B------:R-:W-:Y:S01]  /*15b0*/  BAR.SYNC.DEFER_BLOCKING 0x0 ;  /* 0x0000000000007b1d */ /* 0x000fe20000010000 */
[----:B------:R-:W-:Y:S01]  /*15c0*/  UISETP.NE.AND UP0, UPT, UR6, 0x2, UPT ;  /* 0x000000020600788c */ /* 0x000fe2000bf05270 */
[----:B------:R-:W-:Y:S02]  /*15d0*/  ISETP.NE.OR P0, PT, R0, 0x2, !P2 ;  /* 0x000000020000780c */ /* 0x000fe40005705670 */
[----:B------:R-:W-:-:S06]  /*15e0*/  LOP3.LUT R2, R167, 0x1f, RZ, 0xc0, !PT ;  /* 0x0000001fa7027812 */ /* 0x000fcc00078ec0ff */
[----:B------:R-:W-:Y:S05]  /*15f0*/  BRA.U UP0, `(.L_x_17) ;  /* 0x00000029005c7547 */ /* 0x000fea000b800000 */
[----:B------:R-:W1:Y:S01]  /*1600*/  LDCU UR6, c[0x0][0x388] ;  /* 0x00007100ff0677ac */ /* 0x000e620008000800 */
[----:B------:R-:W2:Y:S01]  /*1610*/  LDC R11, c[0x0][0x370] ;  /* 0x0000dc00ff0b7b82 */ /* 0x000ea20000000800 */
[----:B------:R-:W-:Y:S01]  /*1620*/  PLOP3.LUT P1, PT, PT, PT, UP1, 0x80, 0x8 ;  /* 0x000000000008781c */ /* 0x000fe20003f2f018 */
[----:B------:R-:W-:Y:S01]  /*1630*/  IMAD.MOV.U32 R12, RZ, RZ, RZ ;  /* 0x000000ffff0c7224 */ /* 0x000fe200078e00ff */
[----:B------:R-:W4:Y:S01]  /*1640*/  LDCU UR4, c[0x0][0x38c] ;  /* 0x00007180ff0477ac */ /* 0x000f220008000800 */
[----:B------:R-:W-:Y:S02]  /*1650*/  ISETP.EQ.OR P5, PT, R2, RZ, P0 ;  /* 0x000000ff0200720c */ /* 0x000fe400007a2670 */
[----:B------:R-:W-:Y:S01]  /*1660*/  PLOP3.LUT P1, PT, P1, PT, PT, 0x8, 0x80 ;  /* 0x000000000080781c */ /* 0x000fe20000f2e170 */
[----:B------:R-:W3:Y:S01]  /*1670*/  LDCU UR35, c[0x0][0x390] ;  /* 0x00007200ff2377ac */ /* 0x000ee20008000800 */
[----:B------:R-:W2:Y:S01]  /*1680*/  LDC R0, c[0x0][0x374] ;  /* 0x0000dd00ff007b82 */ /* 0x000ea20000000800 */
[----:B------:R-:W2:Y:S01]  /*1690*/  LDCU.64 UR36, c[0x0][0x348] ;  /* 0x00006900ff2477ac */ /* 0x000ea20008000a00 */
[----:B------:R-:W-:Y:S01]  /*16a0*/  UMOV UR33, 0x1 ;  /* 0x0000000100217882 */ /* 0x000fe20000000000 */
[----:B------:R-:W-:Y:S01]  /*16b0*/  UMOV UR32, URZ ;  /* 0x000000ff00207c82 */ /* 0x000fe20008000000 */
[----:B-1----:R-:W-:Y:S01]  /*16c0*/  UIADD3 UR6, UPT, UPT, UR6, 0x1f, URZ ;  /* 0x0000001f06067890 */ /* 0x002fe2000fffe0ff */
[----:B------:R-:W-:Y:S01]  /*16d0*/  UMOV UR20, URZ ;  /* 0x000000ff00147c82 */ /* 0x000fe20008000000 */
[----:B------:R-:W-:-:S02]  /*16e0*/  UMOV UR31, URZ ;  /* 0x000000ff001f7c82 */ /* 0x000fc40008000000 */
[----:B------:R-:W-:-:S04]  /*16f0*/  USHF.R.S32.HI UR5, URZ, 0x1f, UR6 ;  /* 0x0000001fff057899 */ /* 0x000fc80008011406 */
[----:B------:R-:W-:-:S04]  /*1700*/  ULEA.HI UR5, UR5, UR6, URZ, 0x5 ;  /* 0x0000000605057291 */ /* 0x000fc8000f8f28ff */
[----:B------:R-:W-:-:S04]  /*1710*/  USHF.R.S32.HI UR5, URZ, 0x5, UR5 ;  /* 0x00000005ff057899 */ /* 0x000fc80008011405 */
[----:B----4-:R-:W-:-:S04]  /*1720*/  UIMAD UR4, UR5, UR4, URZ ;  /* 0x00000004050472a4 */ /* 0x010fc8000f8e02ff */
[----:B---3--:R-:W-:-:S04]  /*1730*/  UIMAD UR35, UR4, UR35, URZ ;  /* 0x00000023042372a4 */ /* 0x008fc8000f8e02ff */
[----:B------:R-:W-:Y:S02]  /*1740*/  UISETP.NE.AND UP2, UPT, UR35, URZ, UPT ;  /* 0x000000ff2300728c */ /* 0x000fe4000bf45270 */
[----:B------:R-:W-:-:S04]  /*1750*/  UISETP.LT.U32.AND UP0, UPT, UR35, 0x22, UPT ;  /* 0x000000222300788c */ /* 0x000fc8000bf01070 */
[----:B------:R-:W-:-:S04]  /*1760*/  USEL UR34, UR35, 0x22, UP0 ;  /* 0x0000002223227887 */ /* 0x000fc80008000000 */
[----:B------:R-:W-:Y:S02]  /*1770*/  UIADD3 UR23, UPT, UPT, UR34, -0x1, URZ ;  /* 0xffffffff22177890 */ /* 0x000fe4000fffe0ff */
[----:B------:R-:W-:Y:S02]  /*1780*/  @!UP2 UIADD3 UR23, UPT, UPT, UR34, URZ, URZ ;  /* 0x000000ff2217a290 */ /* 0x000fe4000fffe0ff */
[----:B------:R-:W-:Y:S02]  /*1790*/  UIADD3 UR34, UPT, UPT, UR35, -UR34, URZ ;  /* 0x8000002223227290 */ /* 0x000fe4000fffe0ff */
[----:B--2---:R-:W-:-:S12]  /*17a0*/  UIADD3 UR23, UPT, UPT, UR23, 0x1, URZ ;  /* 0x0000000117177890 */ /* 0x004fd8000fffe0ff */
.L_x_33:
[----:B------:R-:W1:Y:S01]  /*17b0*/  S2UR UR22, SR_CgaCtaId ;  /* 0x00000000001679c3 */ /* 0x000e620000008800 */
[----:B------:R-:W-:Y:S01]  /*17c0*/  UMOV UR4, 0x400 ;  /* 0x0000040000047882 */ /* 0x000fe20000000000 */
[----:B------:R-:W-:Y:S01]  /*17d0*/  IMAD.U32 R2, RZ, RZ, UR33 ;  /* 0x00000021ff027e24 */ /* 0x000fe2000f8e00ff */
[----:B------:R-:W-:Y:S01]  /*17e0*/  UISETP.NE.AND UP0, UPT, UR35, URZ, UPT ;  /* 0x000000ff2300728c */ /* 0x000fe2000bf05270 */
[----:B------:R-:W-:Y:S01]  /*17f0*/  R2UR UR26, R161 ;  /* 0x00000000a11a72ca */ /* 0x000fe200000e0000 */
[----:B------:R-:W-:Y:S01]  /*1800*/  IMAD.SHL.U32 R163, R163, 0x80, RZ ;  /* 0x00000080a3a37824 */ /* 0x000fe200078e00ff */
[----:B------:R-:W-:Y:S01]  /*1810*/  UMOV UR30, URZ ;  /* 0x000000ff001e7c82 */ /* 0x000fe20008000000 */
[----:B------:R-:W-:Y:S01]  /*1820*/  SHF.L.U32 R2, R2, 0x1f, RZ ;  /* 0x0000001f02027819 */ /* 0x000fe200000006ff */
[----:B------:R-:W-:Y:S01]  /*1830*/  UMOV UR29, URZ ;  /* 0x000000ff001d7c82 */ /* 0x000fe20008000000 */
[----:B------:R-:W-:-:S08]  /*1840*/  UMOV UR28, URZ ;  /* 0x000000ff001c7c82 */ /* 0x000fd00008000000 */
[----:B------:R-:W-:Y:S02]  /*1850*/  USHF.L.U32 UR26, UR26, 0x6, URZ ;  /* 0x000000061a1a7899 */ /* 0x000fe400080006ff */
[----:B-1----:R-:W-:-:S04]  /*1860*/  ULEA UR22, UR22, UR4, 0x18 ;  /* 0x0000000416167291 */ /* 0x002fc8000f8ec0ff */
[----:B------:R-:W-:-:S09]  /*1870*/  ULEA UR4, UR32, UR22, 0x3 ;  /* 0x0000001620047291 */ /* 0x000fd2000f8e18ff */
[----:B--2---:R1:W2:Y:S01]  /*1880*/  SYNCS.PHASECHK.TRANS64.TRYWAIT P3, [UR4+0x110], R2 ;  /* 0x00011002ff0075a7 */ /* 0x0042a20008061104 */
[----:B---3--:R-:W-:Y:S05]  /*1890*/  BRA.U !UP0, `(.L_x_18) ;  /* 0x00000005086c7547 */ /* 0x008fea000b800000 */
[----:B------:R-:W3:Y:S01]  /*18a0*/  LDC.64 R8, c[0x0][0x480] ;  /* 0x00012000ff087b82 */ /* 0x000ee20000000a00 */
[----:B------:R-:W4:Y:S01]  /*18b0*/  LDCU UR16, c[0x0][0x390] ;  /* 0x00007200ff1077ac */ /* 0x000f220008000800 */
[----:B------:R-:W2:Y:S06]  /*18c0*/  LDCU UR17, c[0x0][0x38c] ;  /* 0x00007180ff1177ac */ /* 0x000eac0008000800 */
[----:B------:R-:W4:Y:S01]  /*18d0*/  LDC.64 R6, c[0x0][0x488] ;  /* 0x00012200ff067b82 */ /* 0x000f220000000a00 */
[----:B------:R-:W2:Y:S01]  /*18e0*/  LDCU.64 UR14, c[0x0][0x4b8] ;  /* 0x00009700ff0e77ac */ /* 0x000ea20008000a00 */
[----:B------:R-:W-:Y:S01]  /*18f0*/  UIADD3 UR31, UPT, UPT, UR23, UR20, URZ ;  /* 0x00000014171f7290 */ /* 0x000fe2000fffe0ff */
[----:B------:R-:W-:-:S05]  /*1900*/  UMOV UR30, URZ ;  /* 0x000000ff001e7c82 */ /* 0x000fca0008000000 */
[----:B-1----:R-:W1:Y:S01]  /*1910*/  LDC.64 R2, c[0x0][0x490] ;  /* 0x00012400ff027b82 */ /* 0x002e620000000a00 */
[----:B------:R-:W-:Y:S01]  /*1920*/  UMOV UR18, UR32 ;  /* 0x0000002000127c82 */ /* 0x000fe20008000000 */
[----:B------:R-:W-:Y:S01]  /*1930*/  UMOV UR28, URZ ;  /* 0x000000ff001c7c82 */ /* 0x000fe20008000000 */
[----:B------:R-:W-:Y:S01]  /*1940*/  UMOV UR29, URZ ;  /* 0x000000ff001d7c82 */ /* 0x000fe20008000000 */
[----:B---3--:R-:W-:Y:S01]  /*1950*/  IMAD.HI.U32 R9, R163, R9, RZ ;  /* 0x00000009a3097227 */ /* 0x008fe200078e00ff */
[----:B------:R-:W-:-:S03]  /*1960*/  ISETP.NE.AND P2, PT, R8, 0x1, PT ;  /* 0x000000010800780c */ /* 0x000fc60003f45270 */
[----:B------:R-:W3:Y:S01]  /*1970*/  LDC.64 R4, c[0x0][0x4b0] ;  /* 0x00012c00ff047b82 */ /* 0x000ee20000000a00 */
[----:B----4-:R-:W-:-:S04]  /*1980*/  SHF.R.U32.HI R6, RZ, R6, R9 ;  /* 0x00000006ff067219 */ /* 0x010fc80000011609 */
[----:B------:R-:W-:Y:S02]  /*1990*/  SEL R6, R163, R6, !P2 ;  /* 0x00000006a3067207 */ /* 0x000fe40005000000 */
[----:B------:R-:W-:Y:S02]  /*19a0*/  ISETP.NE.AND P2, PT, R7, 0x1, PT ;  /* 0x000000010700780c */ /* 0x000fe40003f45270 */
[C---:B------:R-:W-:Y:S01]  /*19b0*/  R2UR UR4, R6.reuse ;  /* 0x00000000060472ca */ /* 0x040fe200000e0000 */
[----:B-1----:R-:W-:-:S04]  /*19c0*/  IMAD.HI.U32 R2, R6, R2, RZ ;  /* 0x0000000206027227 */ /* 0x002fc800078e00ff */
[----:B------:R-:W-:Y:S01]  /*19d0*/  IMAD.MOV R14, RZ, RZ, -R6 ;  /* 0x000000ffff0e7224 */ /* 0x000fe200078e0a06 */
[----:B------:R-:W-:-:S03]  /*19e0*/  SHF.R.U32.HI R2, RZ, R3, R2 ;  /* 0x00000003ff027219 */ /* 0x000fc60000011602 */
[----:B------:R-:W-:Y:S01]  /*19f0*/  IMAD R14, R8, R14, R163 ;  /* 0x0000000e080e7224 */ /* 0x000fe200078e02a3 */
[----:B------:R-:W-:Y:S01]  /*1a00*/  R2UR UR13, R2 ;  /* 0x00000000020d72ca */ /* 0x000fe200000e0000 */
[----:B------:R-:W-:Y:S01]  /*1a10*/  VOTEU.ANY UP0, P2 ;  /* 0x0000000000ff7886 */ /* 0x000fe20001000100 */
[----:B------:R-:W1:Y:S01]  /*1a20*/  LDC.64 R2, c[0x0][0x4d0] ;  /* 0x00013400ff027b82 */ /* 0x000e620000000a00 */
[----:B---3--:R-:W-:Y:S02]  /*1a30*/  R2UR UR8, R4 ;  /* 0x00000000040872ca */ /* 0x008fe400000e0000 */
[----:B------:R-:W-:Y:S02]  /*1a40*/  R2UR UR9, R14 ;  /* 0x000000000e0972ca */ /* 0x000fe400000e0000 */
[----:B------:R-:W-:-:S06]  /*1a50*/  R2UR UR6, R5 ;  /* 0x00000000050672ca */ /* 0x000fcc00000e0000 */
[----:B------:R-:W-:Y:S01]  /*1a60*/  USEL UR13, UR4, UR13, !UP0 ;  /* 0x0000000d040d7287 */ /* 0x000fe2000c000000 */
[----:B------:R-:W3:Y:S05]  /*1a70*/  LDCU.64 UR4, c[0x0][0x4d8] ;  /* 0x00009b00ff0477ac */ /* 0x000eea0008000a00 */
[----:B------:R-:W-:-:S04]  /*1a80*/  IMAD R9, RZ, RZ, -UR13 ;  /* 0x8000000dff097e24 */ /* 0x000fc8000f8e02ff */
[----:B------:R-:W-:Y:S01]  /*1a90*/  IMAD R9, R7, R9, R6 ;  /* 0x0000000907097224 */ /* 0x000fe200078e0206 */
[----:B-1----:R-:W-:-:S04]  /*1aa0*/  R2UR UR11, R2 ;  /* 0x00000000020b72ca */ /* 0x002fc800000e0000 */
[----:B------:R-:W-:Y:S02]  /*1ab0*/  R2UR UR7, R9 ;  /* 0x00000000090772ca */ /* 0x000fe400000e0000 */
[----:B------:R-:W-:-:S07]  /*1ac0*/  R2UR UR12, R3 ;  /* 0x00000000030c72ca */ /* 0x000fce00000e0000 */
[----:B------:R-:W-:-:S06]  /*1ad0*/  UIMAD UR11, UR9, UR8, UR11 ;  /* 0x00000008090b72a4 */ /* 0x000fcc000f8e020b */
[----:B--23--:R-:W-:-:S12]  /*1ae0*/  UIMAD UR12, UR7, UR6, UR12 ;  /* 0x00000006070c72a4 */ /* 0x00cfd8000f8e020c */
.L_x_23:
[----:B------:R-:W-:Y:S01]  /*1af0*/  @!P0 MOV R3, 0x1800 ;  /* 0x0000180000038802 */ /* 0x000fe20000000f00 */
[----:B------:R-:W-:Y:S01]  /*1b00*/  ULEA UR9, UR18, UR22, 0x3 ;  /* 0x0000001612097291 */ /* 0x000fe2000f8e18ff */
[----:B----4-:R-:W-:Y:S11]  /*1b10*/  @P3 BRA `(.L_x_19) ;  /* 0x0000000000103947 */ /* 0x010ff60003800000 */
[----:B------:R-:W-:Y:S04]  /*1b20*/  MOV R2, UR33 ;  /* 0x0000002100027c02 */ /* 0x000fe80008000f00 */
[----:B------:R-:W-:Y:S04]  /*1b30*/  SHF.L.U32 R5, R2, 0x1f, RZ ;  /* 0x0000001f02057819 */ /* 0x000fe800000006ff */
[----:B------:R-:W1:Y:S02]  /*1b40*/  SYNCS.PHASECHK.TRANS64.TRYWAIT P2, [UR9+0x110], R5 ;  /* 0x00011005ff0075a7 */ /* 0x000e640008041109 */
[----:B-1----:R-:W-:Y:S05]  /*1b50*/  @!P2 BRA `(.L_x_20) ;  /* 0x000000640050a947 */ /* 0x002fea0003800000 */
.L_x_19:
[----:B------:R2:W-:Y:S01]  /*1b60*/  @!P0 SYNCS.ARRIVE.TRANS64 RZ, [UR9], R3 ;  /* 0x00000003ffff89a7 */ /* 0x0005e20008000009 */
[----:B------:R-:W-:Y:S04]  /*1b70*/  BSSY.RECONVERGENT B0, `(.L_x_21) ;  /* 0x0000003000007945 */ /* 0x000fe80003800200 */
[----:B------:R-:W-:Y:S05]  /*1b80*/  @P5 BRA `(.L_x_22) ;  /* 0x0000000000045947 */ /* 0x000fea0003800000 */
[----:B------:R-:W-:Y:S05]  /*1b90*/  BPT.TRAP 0x1 ;  /* 0x000000040000795c */ /* 0x000fea0000300000 */
.L_x_22:
[----:B------:R-:W-:Y:S05]  /*1ba0*/  BSYNC.RECONVERGENT B0 ;  /* 0x0000000000007941 */ /* 0x000fea0003800200 */
.L_x_21:
[----:B------:R-:W-:Y:S02]  /*1bb0*/  UIADD3 UR32, UPT, UPT, UR18, 0x1, URZ ;  /* 0x0000000112207890 */ /* 0x000fe4000fffe0ff */
[----:B------:R-:W-:Y:S02]  /*1bc0*/  UIMAD UR7, UR28, UR14, UR4 ;  /* 0x0000000e1c0772a4 */ /* 0x000fe4000f8e0204 */
[----:B------:R-:W-:Y:S02]  /*1bd0*/  UISETP.NE.AND UP0, UPT, UR32, 0x22, UPT ;  /* 0x000000222000788c */ /* 0x000fe4000bf05270 */
[----:B------:R-:W-:Y:S02]  /*1be0*/  UIMAD UR6, UR29, UR15, UR5 ;  /* 0x0000000f1d0672a4 */ /* 0x000fe4000f8e0205 */
[----:B------:R-:W-:Y:S02]  /*1bf0*/  USEL UR8, URZ, 0x1, UP0 ;  /* 0x00000001ff087887 */ /* 0x000fe40008000000 */
[----:B------:R-:W-:Y:S02]  /*1c00*/  USEL UR32, UR32, URZ, UP0 ;  /* 0x000000ff20207287 */ /* 0x000fe40008000000 */
[----:B------:R-:W-:Y:S02]  /*1c10*/  ULOP3.LUT UR33, UR33, UR8, URZ, 0x3c, !UPT ;  /* 0x0000000821217292 */ /* 0x000fe4000f8e3cff */
[----:B------:R-:W-:Y:S02]  /*1c20*/  ULEA UR8, UR32, UR22, 0x3 ;  /* 0x0000001620087291 */ /* 0x000fe4000f8e18ff */
[----:B------:R-:W-:Y:S02]  /*1c30*/  ULEA UR21, UR18, UR22, 0xb ;  /* 0x0000001612157291 */ /* 0x000fe4000f8e58ff */
[----:B------:R-:W-:Y:S01]  /*1c40*/  UIADD3 UR44, UP1, UPT, UR36, 0x80, URZ ;  /* 0x00000080242c7890 */ /* 0x000fe2000ff3e0ff */
[----:B-1----:R-:W-:Y:S01]  /*1c50*/  MOV R2, UR33 ;  /* 0x0000002100027c02 */ /* 0x002fe20008000f00 */
[----:B------:R-:W-:Y:S02]  /*1c60*/  UPRMT UR42, UR7, 0x40, UR6 ;  /* 0x00000040072a7896 */ /* 0x000fe40008000006 */
[----:B------:R-:W-:Y:S01]  /*1c70*/  UIADD3 UR24, UPT, UPT, UR21, 0x26600, URZ ;  /* 0x0002660015187890 */ /* 0x000fe2000fffe0ff */
[----:B--2---:R-:W-:Y:S01]  /*1c80*/  SHF.L.U32 R3, R2, 0x1f, RZ ;  /* 0x0000001f02037819 */ /* 0x004fe200000006ff */
[----:B------:R-:W-:Y:S02]  /*1c90*/  USHF.L.U32 UR10, UR30, 0x5, URZ ;  /* 0x000000051e0a7899 */ /* 0x000fe400080006ff */
[----:B------:R-:W-:Y:S01]  /*1ca0*/  UIADD3.X UR45, UPT, UPT, URZ, UR37, URZ, UP1, !UPT ;  /* 0x00000025ff2d7290 */ /* 0x000fe20008ffe4ff */
[----:B------:R3:W4:Y:S01]  /*1cb0*/  SYNCS.PHASECHK.TRANS64.TRYWAIT P3, [UR8+0x110], R3 ;  /* 0x00011003ff0075a7 */ /* 0x0007220008061108 */
[----:B------:R-:W-:Y:S02]  /*1cc0*/  ULEA UR8, UR18, UR22, 0xc ;  /* 0x0000001612087291 */ /* 0x000fe4000f8e60ff */
[----:B------:R-:W-:Y:S02]  /*1cd0*/  UPRMT UR21, UR42, 0x5410, URZ ;  /* 0x000054102a157896 */ /* 0x000fe400080000ff */
[----:B------:R-:W-:Y:S02]  /*1ce0*/  UIADD3 UR8, UPT, UPT, UR8, 0x4600, URZ ;  /* 0x0000460008087890 */ /* 0x000fe4000fffe0ff */
[----:B------:R-:W-:Y:S02]  /*1cf0*/  UIADD3 UR40, UP0, UPT, UR36, 0x180, URZ ;  /* 0x0000018024287890 */ /* 0x000fe4000ff1e0ff */
[----:B------:R-:W-:Y:S02]  /*1d00*/  UIADD3 UR19, UPT, UPT, UR28, 0x1, URZ ;  /* 0x000000011c137890 */ /* 0x000fe4000fffe0ff */
[----:B------:R-:W-:Y:S02]  /*1d10*/  UIADD3.X UR41, UPT, UPT, URZ, UR37, URZ, UP0, !UPT ;  /* 0x00000025ff297290 */ /* 0x000fe400087fe4ff */
[----:B------:R-:W-:Y:S01]  /*1d20*/  UISETP.NE.AND UP2, UPT, UR19, UR17, UPT ;  /* 0x000000111300728c */ /* 0x000fe2000bf45270 */
[----:B------:R-:W-:Y:S01]  /*1d30*/  UTMALDG.4D.IM2COL [UR8], [UR44], UR21 ;  /* 0x000000082c0073b4 */ /* 0x000fe20008058015 */
[----:B------:R-:W-:Y:S02]  /*1d40*/  UIADD3 UR18, UPT, UPT, UR29, 0x1, URZ ;  /* 0x000000011d127890 */ /* 0x000fe4000fffe0ff */
[----:B------:R-:W-:Y:S02]  /*1d50*/  UIADD3 UR20, UPT, UPT, UR20, 0x1, URZ ;  /* 0x0000000114147890 */ /* 0x000fe4000fffe0ff */
[----:B------:R-:W-:Y:S01]  /*1d60*/  UIADD3 UR42, UPT, UPT, UR30, 0x1, URZ ;  /* 0x000000011e2a7890 */ /* 0x000fe2000fffe0ff */
[----:B------:R-:W-:Y:S01]  /*1d70*/  UMOV UR38, 0x0 ;  /* 0x0000000000267882 */ /* 0x000fe20000000000 */
[----:B------:R-:W-:Y:S01]  /*1d80*/  UMOV UR39, 0x10000000 ;  /* 0x1000000000277882 */ /* 0x000fe20000000000 */
[----:B------:R-:W-:Y:S02]  /*1d90*/  UMOV UR25, UR9 ;  /* 0x0000000900197c82 */ /* 0x000fe40008000000 */
[----:B------:R-:W-:Y:S01]  /*1da0*/  @UP2 UIADD3 UR18, UPT, UPT, UR29, URZ, URZ ;  /* 0x000000ff1d122290 */ /* 0x000fe2000fffe0ff */
[----:B------:R-:W-:Y:S03]  /*1db0*/  UMOV UR27, UR10 ;  /* 0x0000000a001b7c82 */ /* 0x000fe60008000000 */
[----:B------:R-:W-:Y:S01]  /*1dc0*/  UISETP.NE.AND UP0, UPT, UR18, UR16, UPT ;  /* 0x000000101200728c */ /* 0x000fe2000bf05270 */
[----:B------:R1:W-:Y:S10]  /*1dd0*/  UTMALDG.4D [UR24], [UR40], desc[UR38] ;  /* 0x00002618280075b4 */ /* 0x0003f40008019000 */
[----:B------:R-:W-:Y:S07]  /*1de0*/  @UP0 UIADD3 UR42, UPT, UPT, UR30, URZ, URZ ;  /* 0x000000ff1e2a0290 */ /* 0x000fee000fffe0ff */
[----:B------:R-:W-:Y:S01]  /*1df0*/  UMOV UR30, UR42 ;  /* 0x0000002a001e7c82 */ /* 0x000fe20008000000 */
[----:B-1----:R-:W-:Y:S02]  /*1e00*/  USEL UR29, UR18, URZ, UP0 ;  /* 0x000000ff121d7287 */ /* 0x002fe40008000000 */
[----:B------:R-:W-:Y:S02]  /*1e10*/  UISETP.NE.AND UP0, UPT, UR20, UR31, UPT ;  /* 0x0000001f1400728c */ /* 0x000fe4000bf05270 */
[----:B------:R-:W-:Y:S01]  /*1e20*/  USEL UR28, UR19, URZ, UP2 ;  /* 0x000000ff131c7287 */ /* 0x000fe20009000000 */
[----:B------:R-:W-:Y:S06]  /*1e30*/  UMOV UR18, UR32 ;  /* 0x0000002000127c82 */ /* 0x000fec0008000000 */
[----:B---3--:R-:W-:Y:S05]  /*1e40*/  BRA.U UP0, `(.L_x_23) ;  /* 0xfffffffd00287547 */ /* 0x008fea000b83ffff */
.L_x_18:
[----:B------:R-:W-:Y:S01]  /*1e50*/  ULEA UR4, UR32, UR22, 0x3 ;  /* 0x0000001620047291 */ /* 0x000fe2000f8e18ff */
[----:B-1----:R-:W-:Y:S01]  /*1e60*/  MOV R2, UR33 ;  /* 0x0000002100027c02 */ /* 0x002fe20008000f00 */
[----:B------:R-:W-:Y:S01]  /*1e70*/  @!P1 SYNCS.ARRIVE.TRANS64.A1T0 RZ, [UR22+0x238], RZ ;  /* 0x000238ffffff99a7 */ /* 0x000fe20008100016 */
[----:B------:R-:W-:Y:S02]  /*1e80*/  UISETP.GE.AND UP0, UPT, UR34, 0x1, UPT ;  /* 0x000000012200788c */ /* 0x000fe4000bf06270 */
[----:B------:R-:W-:-:S04]  /*1e90*/  SHF.L.U32 R2, R2, 0x1f, RZ ;  /* 0x0000001f02027819 */ /* 0x000fc800000006ff */
[----:B------:R1:W3:Y:S03]  /*1ea0*/  SYNCS.PHASECHK.TRANS64.TRYWAIT P2, [UR4+0x110], R2 ;  /* 0x00011002ff0075a7 */ /* 0x0002e60008041104 */
[----:B------:R-:W-:Y:S05]  /*1eb0*/  BRA.U !UP0, `(.L_x_24) ;  /* 0x0000000508747547 */ /* 0x000fea000b800000 */
[----:B------:R-:W4:Y:S01]  /*1ec0*/  LDC.64 R8, c[0x0][0x480] ;  /* 0x00012000ff087b82 */ /* 0x000f220000000a00 */
[----:B------:R-:W2:Y:S01]  /*1ed0*/  LDCU UR25, c[0x0][0x390] ;  /* 0x00007200ff1977ac */ /* 0x000ea20008000800 */
[----:B------:R-:W2:Y:S06]  /*1ee0*/  LDCU UR27, c[0x0][0x38c] ;  /* 0x00007180ff1b77ac */ /* 0x000eac0008000800 */
[----:B------:R-:W4:Y:S01]  /*1ef0*/  LDC.64 R6, c[0x0][0x488] ;  /* 0x00012200ff067b82 */ /* 0x000f220000000a00 */
[----:B------:R-:W2:Y:S01]  /*1f00*/  LDCU.64 UR14, c[0x0][0x4b8] ;  /* 0x00009700ff0e77ac */ /* 0x000ea20008000a00 */
[----:B------:R-:W-:Y:S01]  /*1f10*/  UIADD3 UR31, UPT, UPT, UR34, UR31, URZ ;  /* 0x0000001f221f7290 */ /* 0x000fe2000fffe0ff */
[----:B------:R-:W-:-:S05]  /*1f20*/  UMOV UR40, UR34 ;  /* 0x0000002200287c82 */ /* 0x000fca0008000000 */
[----:B-1----:R-:W1:Y:S01]  /*1f30*/  LDC.64 R2, c[0x0][0x490] ;  /* 0x00012400ff027b82 */ /* 0x002e620000000a00 */
[----:B------:R-:W-:Y:S01]  /*1f40*/  UMOV UR38, UR32 ;  /* 0x0000002000267c82 */ /* 0x000fe20008000000 */
[----:B----4-:R-:W-:Y:S01]  /*1f50*/  IMAD.HI.U32 R9, R163, R9, RZ ;  /* 0x00000009a3097227 */ /* 0x010fe200078e00ff */
[----:B------:R-:W-:-:S05]  /*1f60*/  ISETP.NE.AND P1, PT, R8, 0x1, PT ;  /* 0x000000010800780c */ /* 0x000fca0003f25270 */
[----:B------:R-:W4:Y:S01]  /*1f70*/  LDC.64 R4, c[0x0][0x4b0] ;  /* 0x00012c00ff047b82 */ /* 0x000f220000000a00 */
[----:B------:R-:W-:-:S04]  /*1f80*/  SHF.R.U32.HI R6, RZ, R6, R9 ;  /* 0x00000006ff067219 */ /* 0x000fc80000011609 */
        /* <DEDUP_REMOVED lines=10> */
[----:B----4-:R-:W-:Y:S02]  /*2030*/  R2UR UR8, R4 ;  /* 0x00000000040872ca */ /* 0x010fe400000e0000 */
[----:B------:R-:W-:Y:S02]  /*2040*/  R2UR UR9, R9 ;  /* 0x00000000090972ca */ /* 0x000fe400000e0000 */
[----:B------:R-:W-:-:S06]  /*2050*/  R2UR UR6, R5 ;  /* 0x00000000050672ca */ /* 0x000fcc00000e0000 */
[----:B------:R-:W-:Y:S01]  /*2060*/  USEL UR21, UR4, UR21, !UP0 ;  /* 0x0000001504157287 */ /* 0x000fe2000c000000 */
[----:B------:R-:W4:Y:S05]  /*2070*/  LDCU.64 UR4, c[0x0][0x4d8] ;  /* 0x00009b00ff0477ac */ /* 0x000f2a0008000a00 */
[----:B------:R-:W-:-:S04]  /*2080*/  IMAD R14, RZ, RZ, -UR21 ;  /* 0x80000015ff0e7e24 */ /* 0x000fc8000f8e02ff */
[----:B------:R-:W-:Y:S01]  /*2090*/  IMAD R14, R7, R14, R6 ;  /* 0x0000000e070e7224 */ /* 0x000fe200078e0206 */
[----:B-1----:R-:W-:-:S04]  /*20a0*/  R2UR UR19, R2 ;  /* 0x00000000021372ca */ /* 0x002fc800000e0000 */
[----:B------:R-:W-:Y:S02]  /*20b0*/  R2UR UR7, R14 ;  /* 0x000000000e0772ca */ /* 0x000fe400000e0000 */
[----:B------:R-:W-:-:S07]  /*20c0*/  R2UR UR20, R3 ;  /* 0x00000000031472ca */ /* 0x000fce00000e0000 */
[----:B------:R-:W-:-:S06]  /*20d0*/  UIMAD UR19, UR9, UR8, UR19 ;  /* 0x00000008091372a4 */ /* 0x000fcc000f8e0213 */
[----:B--2-4-:R-:W-:-:S12]  /*20e0*/  UIMAD UR20, UR7, UR6, UR20 ;  /* 0x00000006071472a4 */ /* 0x014fd8000f8e0214 */
.L_x_29:
[----:B------:R-:W-:Y:S01]  /*20f0*/  @!P0 MOV R3, 0x1800 ;  /* 0x0000180000038802 */ /* 0x000fe20000000f00 */
[----:B------:R-:W-:Y:S01]  /*2100*/  ULEA UR17, UR38, UR22, 0x3 ;  /* 0x0000001626117291 */ /* 0x000fe2000f8e18ff */
[----:B--23--:R-:W-:Y:S11]  /*2110*/  @P2 BRA `(.L_x_25) ;  /* 0x0000000000102947 */ /* 0x00cff60003800000 */
[----:B------:R-:W-:Y:S04]  /*2120*/  MOV R2, UR33 ;  /* 0x0000002100027c02 */ /* 0x000fe80008000f00 */
[----:B------:R-:W-:Y:S04]  /*2130*/  SHF.L.U32 R5, R2, 0x1f, RZ ;  /* 0x0000001f02057819 */ /* 0x000fe800000006ff */
[----:B------:R-:W1:Y:S02]  /*2140*/  SYNCS.PHASECHK.TRANS64.TRYWAIT P1, [UR17+0x110], R5 ;  /* 0x00011005ff0075a7 */ /* 0x000e640008021111 */
[----:B-1----:R-:W-:Y:S05]  /*2150*/  @!P1 BRA `(.L_x_26) ;  /* 0x0000005c00e89947 */ /* 0x002fea0003800000 */
.L_x_25:
[----:B------:R2:W-:Y:S01]  /*2160*/  @!P0 SYNCS.ARRIVE.TRANS64 RZ, [UR17], R3 ;  /* 0x00000003ffff89a7 */ /* 0x0005e20008000011 */
[----:B------:R-:W-:Y:S04]  /*2170*/  BSSY.RECONVERGENT B0, `(.L_x_27) ;  /* 0x0000003000007945 */ /* 0x000fe80003800200 */
[----:B------:R-:W-:Y:S05]  /*2180*/  @P5 BRA `(.L_x_28) ;  /* 0x0000000000045947 */ /* 0x000fea0003800000 */
[----:B------:R-:W-:Y:S05]  /*2190*/  BPT.TRAP 0x1 ;  /* 0x000000040000795c */ /* 0x000fea0000300000 */
.L_x_28:
[----:B------:R-:W-:Y:S05]  /*21a0*/  BSYNC.RECONVERGENT B0 ;  /* 0x0000000000007941 */ /* 0x000fea0003800200 */
.L_x_27:
        /* <DEDUP_REMOVED lines=8> */
[----:B------:R-:W-:Y:S02]  /*2230*/  UIADD3 UR39, UPT, UPT, UR28, 0x1, URZ ;  /* 0x000000011c277890 */ /* 0x000fe4000fffe0ff */
[----:B------:R-:W-:Y:S01]  /*2240*/  UIADD3 UR46, UP1, UPT, UR36, 0x80, URZ ;  /* 0x00000080242e7890 */ /* 0x000fe2000ff3e0ff */
[----:B-1----:R-:W-:Y:S01]  /*2250*/  MOV R2, UR33 ;  /* 0x0000002100027c02 */ /* 0x002fe20008000f00 */
[----:B------:R-:W-:Y:S02]  /*2260*/  ULEA UR16, UR38, UR22, 0xc ;  /* 0x0000001626107291 */ /* 0x000fe4000f8e60ff */
[----:B------:R-:W-:Y:S01]  /*2270*/  UPRMT UR41, UR6, 0x40, UR7 ;  /* 0x0000004006297896 */ /* 0x000fe20008000007 */
[----:B--2---:R-:W-:Y:S01]  /*2280*/  SHF.L.U32 R3, R2, 0x1f, RZ ;  /* 0x0000001f02037819 */ /* 0x004fe200000006ff */
[----:B------:R-:W-:Y:S02]  /*2290*/  UISETP.NE.AND UP2, UPT, UR39, UR27, UPT ;  /* 0x0000001b2700728c */ /* 0x000fe4000bf45270 */
[----:B------:R-:W-:Y:S01]  /*22a0*/  USHF.L.U32 UR18, UR30, 0x5, URZ ;  /* 0x000000051e127899 */ /* 0x000fe200080006ff */
[----:B------:R1:W2:Y:S01]  /*22b0*/  SYNCS.PHASECHK.TRANS64.TRYWAIT P2, [UR8+0x110], R3 ;  /* 0x00011003ff0075a7 */ /* 0x0002a20008041108 */
[----:B------:R-:W-:Y:S02]  /*22c0*/  UIADD3.X UR47, UPT, UPT, URZ, UR37, URZ, UP1, !UPT ;  /* 0x00000025ff2f7290 */ /* 0x000fe40008ffe4ff */
[----:B------:R-:W-:Y:S02]  /*22d0*/  UIADD3 UR16, UPT, UPT, UR16, 0x4600, URZ ;  /* 0x0000460010107890 */ /* 0x000fe4000fffe0ff */
[----:B------:R-:W-:Y:S02]  /*22e0*/  UPRMT UR48, UR41, 0x5410, URZ ;  /* 0x0000541029307896 */ /* 0x000fe400080000ff */
[----:B------:R-:W-:Y:S02]  /*22f0*/  UIADD3 UR44, UP0, UPT, UR36, 0x180, URZ ;  /* 0x00000180242c7890 */ /* 0x000fe4000ff1e0ff */
[----:B------:R-:W-:Y:S02]  /*2300*/  ULEA UR8, UR38, UR22, 0xb ;  /* 0x0000001626087291 */ /* 0x000fe4000f8e58ff */
[----:B------:R-:W-:Y:S02]  /*2310*/  UIADD3.X UR45, UPT, UPT, URZ, UR37, URZ, UP0, !UPT ;  /* 0x00000025ff2d7290 */ /* 0x000fe400087fe4ff */
[----:B------:R-:W-:Y:S01]  /*2320*/  UIADD3 UR8, UPT, UPT, UR8, 0x26600, URZ ;  /* 0x0002660008087890 */ /* 0x000fe2000fffe0ff */
[----:B------:R1:W-:Y:S01]  /*2330*/  UTMALDG.4D.IM2COL [UR16], [UR46], UR48 ;  /* 0x000000102e0073b4 */ /* 0x0003e20008058030 */
[----:B------:R-:W-:Y:S02]  /*2340*/  UIADD3 UR38, UPT, UPT, UR29, 0x1, URZ ;  /* 0x000000011d267890 */ /* 0x000fe4000fffe0ff */
[----:B------:R-:W-:Y:S02]  /*2350*/  @UP2 UIADD3 UR38, UPT, UPT, UR29, URZ, URZ ;  /* 0x000000ff1d262290 */ /* 0x000fe4000fffe0ff */
[----:B------:R-:W-:Y:S02]  /*2360*/  UIADD3 UR41, UPT, UPT, UR30, 0x1, URZ ;  /* 0x000000011e297890 */ /* 0x000fe4000fffe0ff */
[----:B------:R-:W-:Y:S02]  /*2370*/  UISETP.NE.AND UP0, UPT, UR38, UR25, UPT ;  /* 0x000000192600728c */ /* 0x000fe4000bf05270 */
[----:B------:R-:W-:Y:S01]  /*2380*/  UIADD3 UR49, UPT, UPT, UR40, -0x1, URZ ;  /* 0xffffffff28317890 */ /* 0x000fe2000fffe0ff */
[----:B------:R-:W-:Y:S01]  /*2390*/  UMOV UR42, 0x0 ;  /* 0x00000000002a7882 */ /* 0x000fe20000000000 */
[----:B------:R-:W-:Y:S01]  /*23a0*/  UMOV UR43, 0x10000000 ;  /* 0x10000000002b7882 */ /* 0x000fe20000000000 */
[----:B------:R-:W-:Y:S01]  /*23b0*/  UMOV UR10, UR26 ;  /* 0x0000001a000a7c82 */ /* 0x000fe20008000000 */
[----:B------:R-:W-:Y:S01]  /*23c0*/  UMOV UR12, UR28 ;  /* 0x0000001c000c7c82 */ /* 0x000fe20008000000 */
[----:B------:R-:W-:Y:S01]  /*23d0*/  USEL UR28, UR39, URZ, UP2 ;  /* 0x000000ff271c7287 */ /* 0x000fe20009000000 */
[----:B------:R-:W-:Y:S03]  /*23e0*/  UMOV UR13, UR29 ;  /* 0x0000001d000d7c82 */ /* 0x000fe60008000000 */
[----:B------:R-:W-:Y:S02]  /*23f0*/  @UP0 UIADD3 UR41, UPT, UPT, UR30, URZ, URZ ;  /* 0x000000ff1e290290 */ /* 0x000fe4000fffe0ff */
[----:B------:R-:W-:Y:S01]  /*2400*/  USEL UR29, UR38, URZ, UP0 ;  /* 0x000000ff261d7287 */ /* 0x000fe20008000000 */
[----:B------:R-:W-:Y:S01]  /*2410*/  UMOV UR9, UR17 ;  /* 0x0000001100097c82 */ /* 0x000fe20008000000 */
[----:B------:R-:W-:Y:S01]  /*2420*/  UMOV UR11, UR18 ;  /* 0x00000012000b7c82 */ /* 0x000fe20008000000 */
[----:B------:R-:W-:Y:S01]  /*2430*/  UISETP.GT.U32.AND UP0, UPT, UR40, 0x1, UPT ;  /* 0x000000012800788c */ /* 0x000fe2000bf04070 */
[----:B------:R1:W-:Y:S01]  /*2440*/  UTMALDG.4D [UR8], [UR44], desc[UR42] ;  /* 0x00002a082c0075b4 */ /* 0x0003e20008019000 */
[----:B------:R-:W-:Y:S01]  /*2450*/  UMOV UR38, UR32 ;  /* 0x0000002000267c82 */ /* 0x000fe20008000000 */
[----:B------:R-:W-:Y:S01]  /*2460*/  UMOV UR40, UR49 ;  /* 0x0000003100287c82 */ /* 0x000fe20008000000 */
[----:B------:R-:W-:Y:S05]  /*2470*/  UMOV UR30, UR41 ;  /* 0x00000029001e7c82 */ /* 0x000fea0008000000 */
[----:B-1----:R-:W-:Y:S05]  /*2480*/  BRA.U UP0, `(.L_x_29) ;  /* 0xfffffffd00187547 */ /* 0x002fea000b83ffff */
.L_x_24:
[----:B------:R-:W-:Y:S01]  /*2490*/  SHF.L.U32 R3, R12, 0x1f, RZ ;  /* 0x0000001f0c037819 */ /* 0x000fe200000006ff */
[----:B------:R-:W-:-:S03]  /*24a0*/  NOP ;  /* 0x0000000000007918 */ /* 0x000fc60000000000 */
[----:B------:R-:W4:Y:S02]  /*24b0*/  SYNCS.PHASECHK.TRANS64.TRYWAIT P1, [UR22+0x240], R3 ;  /* 0x00024003ff0075a7 */ /* 0x000f240008021116 */
[----:B----4-:R-:W-:Y:S05]  /*24c0*/  @!P1 BRA `(.L_x_30) ;  /* 0x0000005c00249947 */ /* 0x010fea0003800000 */
.L_x_121:
[----:B------:R-:W4:Y:S01]  /*24d0*/  LDS.128 R4, [UR22+0x280] ;  /* 0x00028016ff047984 */ /* 0x000f220008000c00 */
[----:B------:R-:W-:Y:S01]  /*24e0*/  UIADD3 UR4, UPT, UPT, UR22, 0x248, URZ ;  /* 0x0000024816047890 */ /* 0x000fe2000fffe0ff */
[----:B------:R-:W-:Y:S01]  /*24f0*/  ISETP.GE.AND P1, PT, R72, 0x1, PT ;  /* 0x000000014800780c */ /* 0x000fe20003f26270 */
[----:B------:R-:W-:Y:S01]  /*2500*/  @!PT LDS RZ, [RZ] ;  /* 0x00000000fffff984 */ /* 0x000fe20000000800 */
[----:B------:R-:W-:Y:S01]  /*2510*/  @!PT LDS RZ, [RZ] ;  /* 0x00000000fffff984 */ /* 0x000fe20000000800 */
[----:B------:R-:W-:Y:S01]  /*2520*/  @!PT LDS RZ, [RZ] ;  /* 0x00000000fffff984 */ /* 0x000fe20000000800 */
[----:B------:R-:W-:Y:S01]  /*2530*/  @!PT LDS RZ, [RZ] ;  /* 0x00000000fffff984 */ /* 0x000fe20000000800 */
[----:B------:R1:W-:Y:S06]  /*2540*/  MEMBAR.ALL.CTA ;  /* 0x0000000000007992 */ /* 0x0003ec0000008000 */
[----:B-1----:R-:W1:Y:S01]  /*2550*/  FENCE.VIEW.ASYNC.S ;  /* 0x00000000000073c6 */ /* 0x002e620000000000 */
[----:B------:R-:W-:-:S09]  /*2560*/  UPRMT UR4, URZ, 0x654, UR4 ;  /* 0x00000654ff047896 */ /* 0x000fd20008000004 */
[----:B-1----:R-:W-:Y:S01]  /*2570*/  SYNCS.ARRIVE.TRANS64.RED.A1T0 RZ, [UR4], RZ ;  /* 0x000000ffffff79a7 */ /* 0x002fe20008100404 */
[----:B----4-:R-:W-:-:S13]  /*2580*/  LOP3.LUT P4, RZ, R6, 0x1, RZ, 0xc0, !PT ;  /* 0x0000000106ff7812 */ /* 0x010fda000788c0ff */
[----:B------:R-:W-:Y:S02]  /*2590*/  @P4 MOV R13, R4 ;  /* 0x00000004000d4202 */ /* 0x000fe40000000f00 */
[----:B------:R-:W-:Y:S01]  /*25a0*/  @P4 LOP3.LUT R10, R5, 0xffff, RZ, 0xc0, !PT ;  /* 0x0000ffff050a4812 */ /* 0x000fe200078ec0ff */
[----:B------:R-:W-:Y:S06]  /*25b0*/  @!P1 BRA `(.L_x_31) ;  /* 0x0000000000b89947 */ /* 0x000fec0003800000 */
[----:B------:R-:W1:Y:S01]  /*25c0*/  LDC.64 R4, c[0x0][0xb18] ;  /* 0x0002c600ff047b82 */ /* 0x000e620000000a00 */
[----:B--2---:R-:W-:-:S07]  /*25d0*/  ISETP.NE.AND P3, PT, R72, 0x1, PT ;  /* 0x000000014800780c */ /* 0x004fce0003f65270 */
[----:B------:R-:W2:Y:S08]  /*25e0*/  LDC.64 R6, c[0x0][0xb10] ;  /* 0x0002c400ff067b82 */ /* 0x000eb00000000a00 */
[----:B------:R-:W4:Y:S08]  /*25f0*/  LDC R8, c[0x0][0xb20] ;  /* 0x0002c800ff087b82 */ /* 0x000f300000000800 */
[----:B------:R-:W3:Y:S01]  /*2600*/  LDC R14, c[0x0][0xb0c] ;  /* 0x0002c300ff0e7b82 */ /* 0x000ee20000000800 */
[----:B-1----:R-:W-:Y:S01]  /*2610*/  IMAD.HI.U32 R9, R0, R5, RZ ;  /* 0x0000000500097227 */ /* 0x002fe200078e00ff */
[----:B------:R-:W-:-:S03]  /*2620*/  ISETP.NE.AND P1, PT, R4, 0x1, PT ;  /* 0x000000010400780c */ /* 0x000fc60003f25270 */
[----:B------:R-:W-:-:S03]  /*2630*/  IMAD.HI.U32 R5, R10, R5, RZ ;  /* 0x000000050a057227 */ /* 0x000fc600078e00ff */
[----:B------:R-:W1:Y:S01]  /*2640*/  LDC.64 R2, c[0x0][0xb28] ;  /* 0x0002ca00ff027b82 */ /* 0x000e620000000a00 */
[----:B--2---:R-:W-:-:S04]  /*2650*/  IMAD.HI.U32 R16, R11, R6, RZ ;  /* 0x000000060b107227 */ /* 0x004fc800078e00ff */
[----:B------:R-:W-:Y:S01]  /*2660*/  IMAD.HI.U32 R18, R13, R6, RZ ;  /* 0x000000060d127227 */ /* 0x000fe200078e00ff */
[----:B------:R-:W-:Y:S02]  /*2670*/  SHF.R.U32.HI R16, RZ, R7, R16 ;  /* 0x00000007ff107219 */ /* 0x000fe40000011610 */
[-C--:B----4-:R-:W-:Y:S02]  /*2680*/  SHF.R.U32.HI R9, RZ, R8.reuse, R9 ;  /* 0x00000008ff097219 */ /* 0x090fe40000011609 */
[----:B------:R-:W-:Y:S02]  /*2690*/  SHF.R.U32.HI R5, RZ, R8, R5 ;  /* 0x00000008ff057219 */ /* 0x000fe40000011605 */
[----:B------:R-:W-:Y:S02]  /*26a0*/  SEL R9, R0, R9, !P1 ;  /* 0x0000000900097207 */ /* 0x000fe40004800000 */
[----:B------:R-:W-:Y:S02]  /*26b0*/  SHF.R.U32.HI R18, RZ, R7, R18 ;  /* 0x00000007ff127219 */ /* 0x000fe40000011612 */
[----:B---3--:R-:W-:-:S02]  /*26c0*/  ISETP.NE.AND P2, PT, R14, 0x1, PT ;  /* 0x000000010e00780c */ /* 0x008fc40003f45270 */
[----:B------:R-:W-:Y:S02]  /*26d0*/  SEL R5, R10, R5, !P1 ;  /* 0x000000050a057207 */ /* 0x000fe40004800000 */
[----:B------:R-:W-:Y:S02]  /*26e0*/  SEL R15, R11, R16, !P2 ;  /* 0x000000100b0f7207 */ /* 0x000fe40005000000 */
[----:B------:R-:W-:Y:S01]  /*26f0*/  SEL R7, R13, R18, !P2 ;  /* 0x000000120d077207 */ /* 0x000fe20005000000 */
[----:B-1----:R-:W-:-:S04]  /*2700*/  IMAD.HI.U32 R16, R9, R2, RZ ;  /* 0x0000000209107227 */ /* 0x002fc800078e00ff */
[----:B------:R-:W-:Y:S01]  /*2710*/  IMAD.HI.U32 R6, R15, R2, RZ ;  /* 0x000000020f067227 */ /* 0x000fe200078e00ff */
[----:B------:R-:W-:-:S04]  /*2720*/  @P3 SHF.R.U32.HI R9, RZ, R3, R16 ;  /* 0x00000003ff093219 */ /* 0x000fc80000011610 */
[----:B------:R-:W-:Y:S01]  /*2730*/  @P3 SHF.R.U32.HI R15, RZ, R3, R6 ;  /* 0x00000003ff0f3219 */ /* 0x000fe20000011606 */
[----:B------:R-:W-:-:S04]  /*2740*/  IMAD R9, R72, R9, RZ ;  /* 0x0000000948097224 */ /* 0x000fc800078e02ff */
[----:B------:R-:W-:Y:S01]  /*2750*/  IMAD R6, R72, R15, RZ ;  /* 0x0000000f48067224 */ /* 0x000fe200078e02ff */
[C---:B------:R-:W-:Y:S02]  /*2760*/  ISETP.GE.AND P1, PT, R5.reuse, R9, PT ;  /* 0x000000090500720c */ /* 0x040fe40003f26270 */
[----:B------:R-:W-:Y:S02]  /*2770*/  IADD3 R9, PT, PT, -R5, RZ, RZ ;  /* 0x000000ff05097210 */ /* 0x000fe40007ffe1ff */
[----:B------:R-:W-:Y:S01]  /*2780*/  ISETP.GE.OR P1, PT, R7, R6, P1 ;  /* 0x000000060700720c */ /* 0x000fe20000f26670 */
[----:B------:R-:W-:-:S04]  /*2790*/  IMAD.HI.U32 R6, R5, R2, RZ ;  /* 0x0000000205067227 */ /* 0x000fc800078e00ff */
[----:B------:R-:W-:Y:S01]  /*27a0*/  IMAD R9, R4, R9, R10 ;  /* 0x0000000904097224 */ /* 0x000fe200078e020a */
[----:B------:R-:W-:-:S04]  /*27b0*/  SHF.R.U32.HI R6, RZ, R3, R6 ;  /* 0x00000003ff067219 */ /* 0x000fc80000011606 */
[----:B------:R-:W-:-:S03]  /*27c0*/  SEL R6, R5, R6, !P3 ;  /* 0x0000000605067207 */ /* 0x000fc60005800000 */
[----:B------:R-:W-:-:S04]  /*27d0*/  @!P1 IMAD.HI.U32 R8, R7, R2, RZ ;  /* 0x0000000207089227 */ /* 0x000fc800078e00ff */
[----:B------:R-:W-:Y:S01]  /*27e0*/  IMAD.MOV R2, RZ, RZ, -R6 ;  /* 0x000000ffff027224 */ /* 0x000fe200078e0a06 */
[----:B------:R-:W-:-:S03]  /*27f0*/  @!P1 SHF.R.U32.HI R8, RZ, R3, R8 ;  /* 0x00000003ff089219 */ /* 0x000fc60000011608 */
[----:B------:R-:W-:Y:S01]  /*2800*/  IMAD R2, R72, R2, R5 ;  /* 0x0000000248027224 */ /* 0x000fe200078e0205 */
[----:B------:R-:W-:-:S05]  /*2810*/  @!P1 SEL R3, R7, R8, !P3 ;  /* 0x0000000807039207 */ /* 0x000fca0005800000 */
[--C-:B------:R-:W-:Y:S02]  /*2820*/  @!P1 IMAD.IADD R6, R6, 0x1, -R3.reuse ;  /* 0x0000000106069824 */ /* 0x100fe400078e0a03 */
[----:B------:R-:W-:Y:S01]  /*2830*/  @!P1 IMAD R3, R2, R15, R3 ;  /* 0x0000000f02039224 */ /* 0x000fe200078e0203 */
[----:B------:R-:W-:Y:S01]  /*2840*/  IADD3 R2, PT, PT, -R7, RZ, RZ ;  /* 0x000000ff07027210 */ /* 0x000fe20007ffe1ff */
[----:B------:R-:W-:Y:S02]  /*2850*/  @!P1 IMAD R5, R72, R6, R7 ;  /* 0x0000000648059224 */ /* 0x000fe400078e0207 */
[----:B------:R-:W-:Y:S02]  /*2860*/  @!P1 IMAD.MOV.U32 R7, RZ, RZ, R3 ;  /* 0x000000ffff079224 */ /* 0x000fe400078e0003 */
[----:B------:R-:W-:Y:S02]  /*2870*/  IMAD R2, R14, R2, R13 ;  /* 0x000000020e027224 */ /* 0x000fe400078e020d */
[----:B------:R-:W-:-:S02]  /*2880*/  IMAD R10, R5, R4, R9 ;  /* 0x00000004050a7224 */ /* 0x000fc400078e0209 */
[----:B------:R-:W-:Y:S02]  /*2890*/  IMAD R13, R7, R14, R2 ;  /* 0x0000000e070d7224 */ /* 0x000fe400078e0202 */
.L_x_31:
[----:B------:R-:W1:Y:S02]  /*28a0*/  LDCU UR4, c[0x0][0xb30] ;  /* 0x00016600ff0477ac */ /* 0x000e640008000800 */
[----:B-1----:R-:W-:-:S09]  /*28b0*/  UISETP.NE.AND UP0, UPT, UR4, 0x1, UPT ;  /* 0x000000010400788c */ /* 0x002fd2000bf05270 */
[----:B------:R-:W-:Y:S05]  /*28c0*/  BRA.U UP0, `(.L_x_32) ;  /* 0x0000000100407547 */ /* 0x000fea000b800000 */
[----:B------:R-:W1:Y:S08]  /*28d0*/  LDC.64 R4, c[0x0][0xb10] ;  /* 0x0002c400ff047b82 */ /* 0x000e700000000a00 */
[----:B------:R-:W4:Y:S08]  /*28e0*/  LDC.64 R2, c[0x0][0xb18] ;  /* 0x0002c600ff027b82 */ /* 0x000f300000000a00 */
[----:B------:R-:W2:Y:S08]  /*28f0*/  LDC R6, c[0x0][0xb20] ;  /* 0x0002c800ff067b82 */ /* 0x000eb00000000800 */
[----:B------:R-:W3:Y:S01]  /*2900*/  LDC R8, c[0x0][0xb0c] ;  /* 0x0002c300ff087b82 */ /* 0x000ee20000000800 */
[----:B-1----:R-:W-:-:S05]  /*2910*/  IMAD.HI.U32 R4, R13, R4, RZ ;  /* 0x000000040d047227 */ /* 0x002fca00078e00ff */
[----:B------:R-:W-:Y:S01]  /*2920*/  SHF.R.U32.HI R4, RZ, R5, R4 ;  /* 0x00000005ff047219 */ /* 0x000fe20000011604 */
[----:B----4-:R-:W-:Y:S01]  /*2930*/  IMAD.HI.U32 R3, R10, R3, RZ ;  /* 0x000000030a037227 */ /* 0x010fe200078e00ff */
[----:B------:R-:W-:-:S04]  /*2940*/  ISETP.NE.AND P1, PT, R2, 0x1, PT ;  /* 0x000000010200780c */ /* 0x000fc80003f25270 */
[----:B--2---:R-:W-:-:S04]  /*2950*/  SHF.R.U32.HI R3, RZ, R6, R3 ;  /* 0x00000006ff037219 */ /* 0x004fc80000011603 */
[----:B------:R-:W-:Y:S02]  /*2960*/  SEL R3, R10, R3, !P1 ;  /* 0x000000030a037207 */ /* 0x000fe40004800000 */
[----:B---3--:R-:W-:-:S04]  /*2970*/  ISETP.NE.AND P2, PT, R8, 0x1, PT ;  /* 0x000000010800780c */ /* 0x008fc80003f45270 */
[----:B------:R-:W-:-:S05]  /*2980*/  SEL R4, R13, R4, !P2 ;  /* 0x000000040d047207 */ /* 0x000fca0005000000 */
[----:B------:R-:W-:Y:S02]  /*2990*/  IMAD.IADD R5, R3, 0x1, -R4 ;  /* 0x0000000103057824 */ /* 0x000fe400078e0a04 */
[----:B------:R-:W-:Y:S02]  /*29a0*/  IMAD.IADD R3, R4, 0x1, -R3 ;  /* 0x0000000104037824 */ /* 0x000fe400078e0a03 */
[----:B------:R-:W-:Y:S02]  /*29b0*/  IMAD R13, R5, R8, R13 ;  /* 0x00000008050d7224 */ /* 0x000fe400078e020d */
[----:B------:R-:W-:-:S07]  /*29c0*/  IMAD R10, R3, R2, R10 ;  /* 0x00000002030a7224 */ /* 0x000fce00078e020a */
.L_x_32:
[----:B------:R-:W-:Y:S01]  /*29d0*/  UMOV UR20, UR31 ;  /* 0x0000001f00147c82 */ /* 0x000fe20008000000 */
[----:B------:R-:W-:Y:S01]  /*29e0*/  PLOP3.LUT P1, PT, PT, PT, PT, 0x80, 0x8 ;  /* 0x000000000008781c */ /* 0x000fe20003f2f070 */
[----:B------:R-:W-:Y:S01]  /*29f0*/  IMAD.IADD R163, R13, 0x1, R160 ;  /* 0x000000010da37824 */ /* 0x000fe200078e02a0 */
[----:B------:R-:W-:Y:S01]  /*2a00*/  LOP3.LUT R12, R12, 0x1, RZ, 0x3c, !PT ;  /* 0x000000010c0c7812 */ /* 0x000fe200078e3cff */
[----:B------:R-:W-:Y:S01]  /*2a10*/  IMAD.IADD R161, R10, 0x1, R143 ;  /* 0x000000010aa17824 */ /* 0x000fe200078e028f */
[----:B------:R-:W-:Y:S09]  /*2a20*/  @P4 BRA `(.L_x_33) ;  /* 0xffffffec00604947 */ /* 0x000ff2000383ffff */
[----:B------:R-:W-:Y:S01]  /*2a30*/  UIADD3 UR22, UPT, UPT, UR22, 0x110, URZ ;  /* 0x0000011016167890 */ /* 0x000fe2000fffe0ff */
[----:B------:R-:W-:-:S03]  /*2a40*/  MOV R3, UR33 ;  /* 0x0000002100037c02 */ /* 0x000fc60008000f00 */
[----:B------:R-:W-:Y:S01]  /*2a50*/  ULEA UR4, UR32, UR22, 0x3 ;  /* 0x0000001620047291 */ /* 0x000fe2000f8e18ff */
[----:B------:R-:W-:-:S08]  /*2a60*/  SHF.L.U32 R3, R3, 0x1f, RZ ;  /* 0x0000001f03037819 */ /* 0x000fd000000006ff */
[----:B------:R-:W1:Y:S02]  /*2a70*/  SYNCS.PHASECHK.TRANS64.TRYWAIT P0, [UR4], R3 ;  /* 0x00000003ff0075a7 */ /* 0x000e640008001104 */
[----:B-1----:R-:W-:Y:S05]  /*2a80*/  @!P0 BRA `(.L_x_34) ;  /* 0x0000005400cc8947 */ /* 0x002fea0003800000 */
.L_x_123:
[----:B------:R-:W-:-:S04]  /*2a90*/  UIADD3 UR6, UPT, UPT, UR32, 0x1, URZ ;  /* 0x0000000120067890 */ /* 0x000fc8000fffe0ff */
[----:B------:R-:W-:-:S04]  /*2aa0*/  UISETP.NE.AND UP0, UPT, UR6, 0x22, UPT ;  /* 0x000000220600788c */ /* 0x000fc8000bf05270 */
[----:B------:R-:W-:Y:S02]  /*2ab0*/  USEL UR5, URZ, 0x1, UP0 ;  /* 0x00000001ff057887 */ /* 0x000fe40008000000 */
[----:B------:R-:W-:Y:S02]  /*2ac0*/  USEL UR6, UR6, URZ, UP0 ;  /* 0x000000ff06067287 */ /* 0x000fe40008000000 */
[----:B------:R-:W-:Y:S02]  /*2ad0*/  ULOP3.LUT UR5, UR33, UR5, URZ, 0x3c, !UPT ;  /* 0x0000000521057292 */ /* 0x000fe4000f8e3cff */
[----:B------:R-:W-:-:S04]  /*2ae0*/  ULEA UR4, UR6, UR22, 0x3 ;  /* 0x0000001606047291 */ /* 0x000fc8000f8e18ff */
[----:B-1----:R-:W-:-:S04]  /*2af0*/  MOV R3, UR5 ;  /* 0x0000000500037c02 */ /* 0x002fc80008000f00 */
[----:B------:R-:W-:-:S04]  /*2b00*/  SHF.L.U32 R3, R3, 0x1f, RZ ;  /* 0x0000001f03037819 */ /* 0x000fc800000006ff */
[----:B------:R-:W1:Y:S02]  /*2b10*/  SYNCS.PHASECHK.TRANS64.TRYWAIT P0, [UR4], R3 ;  /* 0x00000003ff0075a7 */ /* 0x000e640008001104 */
[----:B-1----:R-:W-:Y:S05]  /*2b20*/  @!P0 BRA `(.L_x_35) ;  /* 0x0000005400bc8947 */ /* 0x002fea0003800000 */
.L_x_125:
        /* <DEDUP_REMOVED lines=10> */
.L_x_127:
        /* <DEDUP_REMOVED lines=10> */
.L_x_129:
        /* <DEDUP_REMOVED lines=10> */
.L_x_131:
        /* <DEDUP_REMOVED lines=10> */
.L_x_133:
        /* <DEDUP_REMOVED lines=10> */
.L_x_135:
        /* <DEDUP_REMOVED lines=10> */
.L_x_137:
        /* <DEDUP_REMOVED lines=10> */
.L_x_139:
        /* <DEDUP_REMOVED lines=10> */
.L_x_141:
        /* <DEDUP_REMOVED lines=10> */
.L_x_143:
        /* <DEDUP_REMOVED lines=10> */
.L_x_145:
        /* <DEDUP_REMOVED lines=10> */
.L_x_147:
        /* <DEDUP_REMOVED lines=10> */
.L_x_149:
        /* <DEDUP_REMOVED lines=10> */
.L_x_151:
        /* <DEDUP_REMOVED lines=10> */
.L_x_153:
        /* <DEDUP_REMOVED lines=10> */
.L_x_155:
        /* <DEDUP_REMOVED lines=10> */
.L_x_157:
        /* <DEDUP_REMOVED lines=10> */
.L_x_159:
        /* <DEDUP_REMOVED lines=10> */
.L_x_161:
        /* <DEDUP_REMOVED lines=10> */
.L_x_163:
        /* <DEDUP_REMOVED lines=10> */
.L_x_165:
        /* <DEDUP_REMOVED lines=10> */
.L_x_167:
        /* <DEDUP_REMOVED lines=10> */
.L_x_169:
        /* <DEDUP_REMOVED lines=10> */
.L_x_171:
        /* <DEDUP_REMOVED lines=10> */
.L_x_173:
        /* <DEDUP_REMOVED lines=10> */
.L_x_175:
        /* <DEDUP_REMOVED lines=10> */
.L_x_177:
        /* <DEDUP_REMOVED lines=10> */
.L_x_179:
        /* <DEDUP_REMOVED lines=10> */
.L_x_181:
        /* <DEDUP_REMOVED lines=10> */
.L_x_183:
        /* <DEDUP_REMOVED lines=10> */
.L_x_185:
        /* <DEDUP_REMOVED lines=10> */
.L_x_187:
[----:B------:R-:W-:-:S04]  /*3e90*/  UIADD3 UR6, UPT, UPT, UR6, 0x1, URZ ;  /* 0x0000000106067890 */ /* 0x000fc8000fffe0ff */
[----:B------:R-:W-:-:S04]  /*3ea0*/  UISETP.NE.AND UP0, UPT, UR6, 0x22, UPT ;  /* 0x000000220600788c */ /* 0x000fc8000bf05270 */
[----:B------:R-:W-:Y:S02]  /*3eb0*/  USEL UR4, URZ, 0x1, UP0 ;  /* 0x00000001ff047887 */ /* 0x000fe40008000000 */
[----:B------:R-:W-:Y:S02]  /*3ec0*/  USEL UR6, UR6, URZ, UP0 ;  /* 0x000000ff06067287 */ /* 0x000fe40008000000 */
[----:B------:R-:W-:Y:S02]  /*3ed0*/  ULOP3.LUT UR4, UR5, UR4, URZ, 0x3c, !UPT ;  /* 0x0000000405047292 */ /* 0x000fe4000f8e3cff */
[----:B------:R-:W-:-:S04]  /*3ee0*/  ULEA UR6, UR6, UR22, 0x3 ;  /* 0x0000001606067291 */ /* 0x000fc8000f8e18ff */
[----:B------:R-:W-:Y:S02]  /*3ef0*/  IMAD.U32 R2, RZ, RZ, UR4 ;  /* 0x00000004ff027e24 */ /* 0x000fe4000f8e00ff */
[----:B-1----:R-:W-:-:S03]  /*3f00*/  MOV R0, UR6 ;  /* 0x0000000600007c02 */ /* 0x002fc60008000f00 */
[----:B------:R-:W-:-:S07]  /*3f10*/  SHF.L.U32 R3, R2, 0x1f, RZ ;  /* 0x0000001f02037819 */ /* 0x000fce00000006ff */
.L_x_67:
[----:B-1----:R1:W4:Y:S02]  /*3f20*/  SYNCS.PHASECHK.TRANS64.TRYWAIT P0, [R0+URZ], R3 ;  /* 0x00000003000075a7 */ /* 0x00232400080011ff */
[----:B----4-:R-:W-:Y:S05]  /*3f30*/  @!P0 NANOSLEEP.SYNCS 0x989680 ;  /* 0x009896800000895d */ /* 0x010fea0003900000 */
[----:B------:R-:W4:Y:S02]  /*3f40*/  @!P0 SYNCS.PHASECHK.TRANS64 P0, [R0+URZ], R3 ;  /* 0x00000003000085a7 */ /* 0x000f2400080010ff */
[----:B----4-:R-:W-:Y:S05]  /*3f50*/  @P0 EXIT ;  /* 0x000000000000094d */ /* 0x010fea0003800000 */
[----:B------:R-:W-:Y:S05]  /*3f60*/  BRA `(.L_x_67) ;  /* 0xfffffffc00ec7947 */ /* 0x000fea000383ffff */
.L_x_17:
[----:B------:R-:W-:-:S04]  /*3f70*/  UISETP.NE.AND UP0, UPT, UR48, URZ, UPT ;  /* 0x000000ff3000728c */ /* 0x000fc8000bf05270 */
[----:B------:R-:W-:-:S09]  /*3f80*/  UISETP.NE.OR UP0, UPT, UR6, 0x1, UP0 ;  /* 0x000000010600788c */ /* 0x000fd20008705670 */
[----:B------:R-:W-:Y:S05]  /*3f90*/  BRA.U UP0, `(.L_x_68) ;  /* 0x0000000100b07547 */ /* 0x000fea000b800000 */
[----:B------:R-:W-:Y:S01]  /*3fa0*/  UMOV UR4, 0x400 ;  /* 0x0000040000047882 */ /* 0x000fe20000000000 */
[----:B------:R-:W-:Y:S01]  /*3fb0*/  HFMA2 R3, -RZ, RZ, 0, 5.9604644775390625e-08 ;  /* 0x00000001ff037431 */ /* 0x000fe200000001ff */
[----:B------:R-:W-:Y:S01]  /*3fc0*/  ULEA UR48, UR48, UR4, 0x18 ;  /* 0x0000000430307291 */ /* 0x000fe2000f8ec0ff */
[----:B------:R-:W-:Y:S01]  /*3fd0*/  ISETP.NE.AND P0, PT, R2, RZ, PT ;  /* 0x000000ff0200720c */ /* 0x000fe20003f05270 */
[----:B------:R-:W-:Y:S02]  /*3fe0*/  IMAD.MOV.U32 R8, RZ, RZ, RZ ;  /* 0x000000ffff087224 */ /* 0x000fe400078e00ff */
[----:B------:R-:W-:Y:S02]  /*3ff0*/  UIADD3 UR6, UPT, UPT, UR48, 0x248, URZ ;  /* 0x0000024830067890 */ /* 0x000fe4000fffe0ff */
[----:B------:R-:W-:Y:S02]  /*4000*/  UIADD3 UR7, UPT, UPT, UR48, 0x240, URZ ;  /* 0x0000024030077890 */ /* 0x000fe4000fffe0ff */
[----:B------:R-:W-:-:S12]  /*4010*/  UPRMT UR6, URZ, 0x654, UR6 ;  /* 0x00000654ff067896 */ /* 0x000fd80008000006 */
.L_x_71:
[----:B------:R-:W-:Y:S01]  /*4020*/  SHF.L.U32 R7, R3, 0x1f, RZ ;  /* 0x0000001f03077819 */ /* 0x000fe200000006ff */
[----:B------:R-:W-:Y:S02]  /*4030*/  IMAD.U32 R9, RZ, RZ, UR7 ;  /* 0x00000007ff097e24 */ /* 0x000fe4000f8e00ff */
[----:B------:R-:W-:Y:S01]  /*4040*/  @!P0 IMAD.MOV.U32 R5, RZ, RZ, 0x10 ;  /* 0x00000010ff058424 */ /* 0x000fe200078e00ff */
[----:B------:R-:W1:Y:S02]  /*4050*/  SYNCS.PHASECHK.TRANS64.TRYWAIT P1, [UR48+0x248], R7 ;  /* 0x00024807ff0075a7 */ /* 0x000e640008021130 */
[----:B------:R-:W-:-:S04]  /*4060*/  PRMT R9, R2, 0x654, R9 ;  /* 0x0000065402097816 */ /* 0x000fc80000000009 */
[----:B------:R-:W-:Y:S01]  /*4070*/  SEL R0, R9, R0, !P0 ;  /* 0x0000000009007207 */ /* 0x000fe20004000000 */
[----:B-1----:R-:W-:Y:S06]  /*4080*/  @!P1 BRA `(.L_x_69) ;  /* 0x0000004c00649947 */ /* 0x002fec0003800000 */
.L_x_189:
[----:B------:R-:W-:Y:S01]  /*4090*/  UIADD3 UR4, UPT, UPT, UR48, 0x280, URZ ;  /* 0x0000028030047890 */ /* 0x000fe2000fffe0ff */
[----:B------:R2:W-:Y:S01]  /*40a0*/  @!P0 SYNCS.ARRIVE.TRANS64.RED RZ, [R0+URZ], R5 ;  /* 0x0000000500ff89a7 */ /* 0x0005e200080004ff */
[----:B------:R-:W-:Y:S01]  /*40b0*/  UIADD3 UR5, UPT, UPT, UR48, 0x240, URZ ;  /* 0x0000024030057890 */ /* 0x000fe2000fffe0ff */
[----:B------:R-:W-:-:S08]  /*40c0*/  LOP3.LUT R3, R3, 0x1, RZ, 0x3c, !PT ;  /* 0x0000000103037812 */ /* 0x000fd000078e3cff */
[----:B------:R-:W-:Y:S06]  /*40d0*/  UGETNEXTWORKID.BROADCAST [UR4], [UR5] ;  /* 0x00000000040073ca */ /* 0x000fec0008000100 */
[----:B--2---:R-:W-:-:S04]  /*40e0*/  SHF.L.U32 R5, R8, 0x1f, RZ ;  /* 0x0000001f08057819 */ /* 0x004fc800000006ff */
[----:B------:R-:W2:Y:S02]  /*40f0*/  SYNCS.PHASECHK.TRANS64.TRYWAIT P1, [UR48+0x240], R5 ;  /* 0x00024005ff0075a7 */ /* 0x000ea40008021130 */
[----:B--2---:R-:W-:Y:S05]  /*4100*/  @!P1 BRA `(.L_x_70) ;  /* 0x0000004c005c9947 */ /* 0x004fea0003800000 */
.L_x_191:
[----:B-1----:R-:W1:Y:S01]  /*4110*/  LDS.128 R4, [UR48+0x280] ;  /* 0x00028030ff047984 */ /* 0x002e620008000c00 */
[----:B------:R-:W-:Y:S01]  /*4120*/  LOP3.LUT R8, R8, 0x1, RZ, 0x3c, !PT ;  /* 0x0000000108087812 */ /* 0x000fe200078e3cff */
[----:B------:R-:W-:Y:S01]  /*4130*/  @!PT LDS RZ, [RZ] ;  /* 0x00000000fffff984 */ /* 0x000fe20000000800 */
[----:B------:R-:W-:Y:S01]  /*4140*/  @!PT LDS RZ, [RZ] ;  /* 0x00000000fffff984 */ /* 0x000fe20000000800 */
[----:B------:R-:W-:Y:S01]  /*4150*/  @!PT LDS RZ, [RZ] ;  /* 0x00000000fffff984 */ /* 0x000fe20000000800 */
[----:B------:R-:W-:Y:S01]  /*4160*/  @!PT LDS RZ, [RZ] ;  /* 0x00000000fffff984 */ /* 0x000fe20000000800 */
[----:B------:R2:W-:Y:S06]  /*4170*/  MEMBAR.ALL.CTA ;  /* 0x0000000000007992 */ /* 0x0005ec0000008000 */
[----:B--2---:R-:W2:Y:S02]  /*4180*/  FENCE.VIEW.ASYNC.S ;  /* 0x00000000000073c6 */ /* 0x004ea40000000000 */
[----:B--2---:R-:W-:Y:S01]  /*4190*/  SYNCS.ARRIVE.TRANS64.RED.A1T0 RZ, [UR6], RZ ;  /* 0x000000ffffff79a7 */ /* 0x004fe20008100406 */
[----:B-1----:R-:W-:-:S13]  /*41a0*/  LOP3.LUT P1, RZ, R6, 0x1, RZ, 0xc0, !PT ;  /* 0x0000000106ff7812 */ /* 0x002fda000782c0ff */
[----:B------:R-:W-:Y:S05]  /*41b0*/  @P1 BRA `(.L_x_71) ;  /* 0xfffffffc00981947 */ /* 0x000fea000383ffff */
[----:B------:R-:W-:-:S04]  /*41c0*/  SHF.L.U32 R0, R3, 0x1f, RZ ;  /* 0x0000001f03007819 */ /* 0x000fc800000006ff */
[----:B------:R-:W1:Y:S02]  /*41d0*/  SYNCS.PHASECHK.TRANS64 P0, [UR48+0x248], R0 ;  /* 0x00024800ff0075a7 */ /* 0x000e640008001030 */
[----:B-1----:R-:W-:Y:S05]  /*41e0*/  @P0 EXIT ;  /* 0x000000000000094d */ /* 0x002fea0003800000 */
[----:B------:R-:W-:-:S07]  /*41f0*/  MOV R0, UR48 ;  /* 0x0000003000007c02 */ /* 0x000fce0008000f00 */
.L_x_72:
[----:B-1----:R-:W-:-:S04]  /*4200*/  SHF.L.U32 R5, R3, 0x1f, RZ ;  /* 0x0000001f03057819 */ /* 0x002fc800000006ff */
[----:B------:R1:W2:Y:S03]  /*4210*/  SYNCS.PHASECHK.TRANS64.TRYWAIT P0, [R0+URZ+0x248], R5 ;  /* 0x00024805000075a7 */ /* 0x0002a600080011ff */
[----:B--2---:R-:W-:Y:S05]  /*4220*/  @!P0 NANOSLEEP.SYNCS 0x989680 ;  /* 0x009896800000895d */ /* 0x004fea0003900000 */
[----:B------:R-:W2:Y:S02]  /*4230*/  @!P0 SYNCS.PHASECHK.TRANS64 P0, [R0+URZ+0x248], R5 ;  /* 0x00024805000085a7 */ /* 0x000ea400080010ff */
[----:B--2---:R-:W-:Y:S05]  /*4240*/  @P0 EXIT ;  /* 0x000000000000094d */ /* 0x004fea0003800000 */
[----:B------:R-:W-:Y:S05]  /*4250*/  BRA `(.L_x_72) ;  /* 0xfffffffc00e87947 */ /* 0x000fea000383ffff */
.L_x_68:
[----:B------:R-:W-:-:S09]  /*4260*/  UISETP.NE.AND UP0, UPT, UR6, URZ, UPT ;  /* 0x000000ff0600728c */ /* 0x000fd2000bf05270 */
[----:B------:R-:W-:Y:S05]  /*4270*/  BRA.U UP0, `(.L_x_73) ;  /* 0x0000000d00147547 */ /* 0x000fea000b800000 */
[----:B------:R-:W-:Y:S01]  /*4280*/  UMOV UR4, 0x40 ;  /* 0x0000004000047882 */ /* 0x000fe20000000000 */
[----:B------:R-:W-:Y:S01]  /*4290*/  NOP ;  /* 0x0000000000007918 */ /* 0x000fe20000000000 */
[----:B------:R-:W-:Y:S01]  /*42a0*/  ULEA UR4, UR48, UR4, 0x18 ;  /* 0x0000000430047291 */ /* 0x000fe2000f8ec0ff */
[----:B------:R-:W-:Y:S02]  /*42b0*/  UMOV UR5, 0x400 ;  /* 0x0000040000057882 */ /* 0x000fe40000000000 */
[----:B------:R-:W-:-:S06]  /*42c0*/  ULEA UR48, UR48, UR5, 0x18 ;  /* 0x0000000530307291 */ /* 0x000fcc000f8ec0ff */
[----:B------:R-:W1:Y:S02]  /*42d0*/  LDS.U8 R0, [UR4+0x1c] ;  /* 0x00001c04ff007984 */ /* 0x000e640008000000 */
[----:B-1----:R-:W-:-:S13]  /*42e0*/  ISETP.NE.AND P0, PT, R0, RZ, PT ;  /* 0x000000ff0000720c */ /* 0x002fda0003f05270 */
[----:B------:R-:W-:Y:S05]  /*42f0*/  @P0 BRA `(.L_x_74) ;  /* 0x0000000000580947 */ /* 0x000fea0003800000 */
[----:B------:R-:W-:-:S13]  /*4300*/  ELECT P0, URZ, PT ;  /* 0x0000000000ff782f */ /* 0x000fda0003800000 */
[----:B------:R-:W-:Y:S05]  /*4310*/  @!P0 BRA `(.L_x_75) ;  /* 0x0000000000608947 */ /* 0x000fea0003800000 */
[----:B------:R-:W-:Y:S01]  /*4320*/  UMOV UR5, 0x10 ;  /* 0x0000001000057882 */ /* 0x000fe20000000000 */
[----:B------:R-:W-:Y:S01]  /*4330*/  HFMA2 R0, -RZ, RZ, 0, 5.9604644775390625e-08 ;  /* 0x00000001ff007431 */ /* 0x000fe200000001ff */
[----:B------:R-:W-:-:S03]  /*4340*/  MOV R2, 0xffff ;  /* 0x0000ffff00027802 */ /* 0x000fc60000000f00 */
[----:B------:R-:W-:Y:S04]  /*4350*/  DEPBAR.LE SB1, 0x36 ;  /* 0x00009d800000791a */ /* 0x000fe80000000000 */
[----:B------:R-:W1:Y:S02]  /*4360*/  UTCATOMSWS.FIND_AND_SET.ALIGN UP0, UR5, UR5 ;  /* 0x00000005000575e3 */ /* 0x000e640008000800 */
[----:B-1----:R-:W-:Y:S01]  /*4370*/  MOV R3, UR5 ;  /* 0x0000000500037c02 */ /* 0x002fe20008000f00 */
[----:B------:R-:W-:Y:S06]  /*4380*/  BRA.U UP0, `(.L_x_76) ;  /* 0x0000000100187547 */ /* 0x000fec000b800000 */
.L_x_77:
[----:B------:R-:W-:Y:S05]  /*4390*/  NANOSLEEP 0x64 ;  /* 0x000000640000795d */ /* 0x000fea0003800000 */
[----:B------:R-:W-:-:S05]  /*43a0*/  UMOV UR5, 0x10 ;  /* 0x0000001000057882 */ /* 0x000fca0000000000 */
[----:B------:R-:W-:Y:S04]  /*43b0*/  DEPBAR.LE SB1, 0x36 ;  /* 0x00009d800000791a */ /* 0x000fe80000000000 */
[----:B------:R-:W1:Y:S02]  /*43c0*/  UTCATOMSWS.FIND_AND_SET.ALIGN UP0, UR5, UR5 ;  /* 0x00000005000575e3 */ /* 0x000e640008000800 */
[----:B-1----:R-:W-:Y:S01]  /*43d0*/  MOV R3, UR5 ;  /* 0x0000000500037c02 */ /* 0x002fe20008000f00 */
[----:B------:R-:W-:Y:S05]  /*43e0*/  BRA.U !UP0, `(.L_x_77) ;  /* 0xfffffffd08e87547 */ /* 0x000fea000b83ffff */
.L_x_76:
[-C--:B------:R-:W-:Y:S02]  /*43f0*/  SHF.L.U32 R2, R2, R3.reuse, RZ ;  /* 0x0000000302027219 */ /* 0x080fe400000006ff */
[----:B------:R-:W-:Y:S01]  /*4400*/  SHF.L.U32 R0, R0, R3, RZ ;  /* 0x0000000300007219 */ /* 0x000fe200000006ff */
[----:B------:R-:W-:Y:S02]  /*4410*/  IMAD.SHL.U32 R3, R3, 0x20, RZ ;  /* 0x0000002003037824 */ /* 0x000fe400078e00ff */
[----:B------:R1:W-:Y:S04]  /*4420*/  ATOMS.OR RZ, [UR4+0x14], R2 ;  /* 0x00001402ffff798c */ /* 0x0003e8000b000004 */
[----:B------:R1:W-:Y:S04]  /*4430*/  ATOMS.OR RZ, [UR4+0x18], R0 ;  /* 0x00001800ffff798c */ /* 0x0003e8000b000004 */
[----:B------:R1:W-:Y:S01]  /*4440*/  STS [UR48+0x290], R3 ;  /* 0x00029003ff007988 */ /* 0x0003e20008000830 */
[----:B------:R-:W-:Y:S05]  /*4450*/  BRA `(.L_x_75) ;  /* 0x0000000000107947 */ /* 0x000fea0003800000 */
.L_x_74:
[----:B------:R-:W-:Y:S02]  /*4460*/  MOV R0, 0xffffffff ;  /* 0xffffffff00007802 */ /* 0x000fe40000000f00 */
[----:B------:R-:W-:-:S03]  /*4470*/  MOV R2, 0x44a0 ;  /* 0x000044a000027802 */ /* 0x000fc60000000f00 */
[----:B------:R1:W-:Y:S04]  /*4480*/  STS [UR48+0x290], R0 ;  /* 0x00029000ff007988 */ /* 0x0003e80008000830 */
[----:B-1-3-5:R-:W-:Y:S05]  /*4490*/  CALL.REL.NOINC `($__internal_1_$__cuda_sm10x_tcgen05_guardrail_trap_phase_invalid_during_alloc) ;  /* 0x0000004c00a07944 */ /* 0x02afea0003c00000 */
.L_x_75:
[----:B------:R-:W-:Y:S05]  /*44a0*/  WARPSYNC.ALL ;  /* 0x0000000000007948 */ /* 0x000fea0003800000 */
[----:B------:R-:W2:Y:S01]  /*44b0*/  S2UR UR6, SR_CgaCtaId ;  /* 0x00000000000679c3 */ /* 0x000ea20000008800 */
[----:B------:R-:W-:Y:S01]  /*44c0*/  UMOV UR4, 0x400 ;  /* 0x0000040000047882 */ /* 0x000fe20000000000 */
[----:B------:R-:W-:-:S06]  /*44d0*/  NOP ;  /* 0x0000000000007918 */ /* 0x000fcc0000000000 */
[----:B------:R-:W-:Y:S06]  /*44e0*/  BAR.ARV 0x6, 0xa0 ;  /* 0x0182800000007b1d */ /* 0x000fec0000002000 */
[----:B------:R-:W-:Y:S01]  /*44f0*/  IMAD.MOV.U32 R8, RZ, RZ, 0x1 ;  /* 0x00000001ff087424 */ /* 0x000fe200078e00ff */
[----:B------:R-:W-:Y:S01]  /*4500*/  UMOV UR14, URZ ;  /* 0x000000ff000e7c82 */ /* 0x000fe20008000000 */
[----:B------:R-:W-:Y:S01]  /*4510*/  UMOV UR13, URZ ;  /* 0x000000ff000d7c82 */ /* 0x000fe20008000000 */
[----:B------:R-:W-:Y:S01]  /*4520*/  UMOV UR18, 0x0 ;  /* 0x0000000000127882 */ /* 0x000fe20000000000 */
[----:B------:R-:W-:Y:S01]  /*4530*/  UMOV UR19, 0x8110010 ;  /* 0x0811001000137882 */ /* 0x000fe20000000000 */
[----:B--2---:R-:W-:Y:S01]  /*4540*/  ULEA UR6, UR6, UR4, 0x18 ;  /* 0x0000000406067291 */ /* 0x004fe2000f8ec0ff */
[----:B------:R-:W2:Y:S03]  /*4550*/  LDCU.64 UR4, c[0x0][0x388] ;  /* 0x00007100ff0477ac */ /* 0x000ea60008000a00 */
[----:B------:R-:W-:-:S02]  /*4560*/  UIADD3 UR9, UPT, UPT, UR6, 0x4600, URZ ;  /* 0x0000460006097890 */ /* 0x000fc4000fffe0ff */
[----:B------:R-:W-:-:S03]  /*4570*/  UIADD3 UR16, UPT, UPT, UR6, 0x26600, URZ ;  /* 0x0002660006107890 */ /* 0x000fc6000fffe0ff */
[----:B------:R-:W1:Y:S01]  /*4580*/  LDS R9, [UR6+0x290] ;  /* 0x00029006ff097984 */ /* 0x000e620008000800 */
[----:B------:R-:W-:Y:S02]  /*4590*/  USHF.R.U32.HI UR9, URZ, 0x4, UR9 ;  /* 0x00000004ff097899 */ /* 0x000fe40008011609 */
[----:B------:R-:W-:Y:S02]  /*45a0*/  USHF.R.U32.HI UR16, URZ, 0x4, UR16 ;  /* 0x00000004ff107899 */ /* 0x000fe40008011610 */
[----:B------:R-:W-:Y:S02]  /*45b0*/  ULOP3.LUT UR9, UR9, 0x3fff, URZ, 0xc0, !UPT ;  /* 0x00003fff09097892 */ /* 0x000fe4000f8ec0ff */
[----:B------:R-:W-:Y:S02]  /*45c0*/  ULOP3.LUT UR16, UR16, 0x3fff, URZ, 0xc0, !UPT ;  /* 0x00003fff10107892 */ /* 0x000fe4000f8ec0ff */
[----:B------:R-:W-:Y:S02]  /*45d0*/  ULOP3.LUT UR9, UR9, 0x10000, URZ, 0xfc, !UPT ;  /* 0x0001000009097892 */ /* 0x000fe4000f8efcff */
[----:B--2---:R-:W-:Y:S01]  /*45e0*/  UIADD3 UR8, UPT, UPT, UR4, 0x1f, URZ ;  /* 0x0000001f04087890 */ /* 0x004fe2000fffe0ff */
[----:B------:R-:W2:Y:S03]  /*45f0*/  LDCU UR4, c[0x0][0x390] ;  /* 0x00007200ff0477ac */ /* 0x000ea60008000800 */
[----:B------:R-:W-:-:S04]  /*4600*/  USHF.R.S32.HI UR7, URZ, 0x1f, UR8 ;  /* 0x0000001fff077899 */ /* 0x000fc80008011408 */
[----:B------:R-:W-:-:S04]  /*4610*/  ULEA.HI UR7, UR7, UR8, URZ, 0x5 ;  /* 0x0000000807077291 */ /* 0x000fc8000f8f28ff */
[----:B------:R-:W-:-:S04]  /*4620*/  USHF.R.S32.HI UR7, URZ, 0x5, UR7 ;  /* 0x00000005ff077899 */ /* 0x000fc80008011407 */
[----:B------:R-:W-:Y:S02]  /*4630*/  UIMAD UR7, UR7, UR5, URZ ;  /* 0x00000005070772a4 */ /* 0x000fe4000f8e02ff */
[----:B------:R-:W-:Y:S02]  /*4640*/  UIADD3 UR5, UPT, UPT, UR6, 0x248, URZ ;  /* 0x0000024806057890 */ /* 0x000fe4000fffe0ff */
[----:B--2---:R-:W-:Y:S02]  /*4650*/  UIMAD UR4, UR7, UR4, URZ ;  /* 0x00000004070472a4 */ /* 0x004fe4000f8e02ff */
[----:B------:R-:W-:Y:S02]  /*4660*/  UPRMT UR5, URZ, 0x654, UR5 ;  /* 0x00000654ff057896 */ /* 0x000fe40008000005 */
[----:B------:R-:W-:Y:S02]  /*4670*/  UIADD3 UR15, UPT, UPT, UR4, -0x1, URZ ;  /* 0xffffffff040f7890 */ /* 0x000fe4000fffe0ff */
[----:B------:R-:W-:Y:S01]  /*4680*/  UISETP.GE.AND UP2, UPT, UR4, 0x1, UPT ;  /* 0x000000010400788c */ /* 0x000fe2000bf46270 */
[C---:B-1----:R-:W-:Y:S01]  /*4690*/  VIADD R3, R9.reuse, 0x40 ;  /* 0x0000004009037836 */ /* 0x042fe20000000000 */
[----:B------:R-:W-:-:S04]  /*46a0*/  LOP3.LUT R2, R9, 0xffff, RZ, 0xc0, !PT ;  /* 0x0000ffff09027812 */ /* 0x000fc800078ec0ff */
[----:B------:R-:W-:-:S05]  /*46b0*/  LOP3.LUT R3, R3, 0xffff, RZ, 0xc0, !PT ;  /* 0x0000ffff03037812 */ /* 0x000fca00078ec0ff */
[----:B------:R1:W-:Y:S02]  /*46c0*/  STL.64 [R1], R2 ;  /* 0x0000000201007387 */ /* 0x0003e40000100a00 */
[----:B-1----:R-:W-:-:S07]  /*46d0*/  CS2R R2, SRZ ;  /* 0x0000000000027805 */ /* 0x002fce000001ff00 */
.L_x_84:
[----:B-1----:R-:W-:-:S04]  /*46e0*/  SHF.L.U32 R5, R3, 0x1f, RZ ;  /* 0x0000001f03057819 */ /* 0x002fc800000006ff */
[----:B------:R-:W1:Y:S02]  /*46f0*/  SYNCS.PHASECHK.TRANS64.TRYWAIT P0, [UR6+0x240], R5 ;  /* 0x00024005ff0075a7 */ /* 0x000e640008001106 */
[----:B-12-4-:R-:W-:Y:S05]  /*4700*/  @!P0 BRA `(.L_x_78) ;  /* 0x0000004400f48947 */ /* 0x016fea0003800000 */
.L_x_193:
[----:B-1----:R-:W1:Y:S01]  /*4710*/  LDS.128 R4, [UR6+0x280] ;  /* 0x00028006ff047984 */ /* 0x002e620008000c00 */
[----:B------:R-:W-:Y:S01]  /*4720*/  ULEA UR8, UR14, UR6, 0x3 ;  /* 0x000000060e087291 */ /* 0x000fe2000f8e18ff */
[----:B------:R-:W-:Y:S01]  /*4730*/  SHF.L.U32 R0, R8, 0x1f, RZ ;  /* 0x0000001f08007819 */ /* 0x000fe200000006ff */
[----:B------:R-:W-:Y:S01]  /*4740*/  @!PT LDS RZ, [RZ] ;  /* 0x00000000fffff984 */ /* 0x000fe20000000800 */
[----:B------:R-:W-:Y:S01]  /*4750*/  @!PT LDS RZ, [RZ] ;  /* 0x00000000fffff984 */ /* 0x000fe20000000800 */
[----:B------:R-:W-:Y:S01]  /*4760*/  @!PT LDS RZ, [RZ] ;  /* 0x00000000fffff984 */ /* 0x000fe20000000800 */
[----:B------:R-:W-:Y:S01]  /*4770*/  @!PT LDS RZ, [RZ] ;  /* 0x00000000fffff984 */ /* 0x000fe20000000800 */
[----:B------:R2:W-:Y:S06]  /*4780*/  MEMBAR.ALL.CTA ;  /* 0x0000000000007992 */ /* 0x0005ec0000008000 */
[----:B--2---:R-:W2:Y:S02]  /*4790*/  FENCE.VIEW.ASYNC.S ;  /* 0x00000000000073c6 */ /* 0x004ea40000000000 */
[----:B--2---:R-:W-:Y:S01]  /*47a0*/  SYNCS.ARRIVE.TRANS64.RED.A1T0 RZ, [UR5], RZ ;  /* 0x000000ffffff79a7 */ /* 0x004fe20008100405 */
[----:B------:R-:W2:Y:S01]  /*47b0*/  SYNCS.PHASECHK.TRANS64.TRYWAIT P0, [UR8+0x260], R0 ;  /* 0x00026000ff0075a7 */ /* 0x000ea20008001108 */
[----:B-1----:R-:W-:Y:S01]  /*47c0*/  LOP3.LUT P2, RZ, R6, 0x1, RZ, 0xc0, !PT ;  /* 0x0000000106ff7812 */ /* 0x002fe2000784c0ff */
[----:B--2---:R-:W-:-:S12]  /*47d0*/  @!P0 BRA `(.L_x_79) ;  /* 0x0000004400d88947 */ /* 0x004fd80003800000 */
.L_x_195:
[----:B------:R-:W-:Y:S05]  /*47e0*/  BRA.U !UP2, `(.L_x_80) ;  /* 0x000000010aa87547 */ /* 0x000fea000b800000 */
[----:B-1----:R-:W-:Y:S01]  /*47f0*/  IMAD.U32 R0, RZ, RZ, UR14 ;  /* 0x0000000eff007e24 */ /* 0x002fe2000f8e00ff */
[----:B------:R-:W-:-:S04]  /*4800*/  ULEA UR4, UR13, UR6, 0x3 ;  /* 0x000000060d047291 */ /* 0x000fc8000f8e18ff */
[----:B------:R-:W-:Y:S02]  /*4810*/  LEA R4, R0, R1, 0x2 ;  /* 0x0000000100047211 */ /* 0x000fe400078e10ff */
[----:B------:R-:W-:-:S04]  /*4820*/  SHF.L.U32 R0, R2, 0x1f, RZ ;  /* 0x0000001f02007819 */ /* 0x000fc800000006ff */
[----:B------:R-:W5:Y:S01]  /*4830*/  LDL R4, [R4] ;  /* 0x0000000004047983 */ /* 0x000f620000100800 */
[----:B------:R1:W2:Y:S01]  /*4840*/  SYNCS.PHASECHK.TRANS64.TRYWAIT P1, [UR4], R0 ;  /* 0x00000000ff0075a7 */ /* 0x0002a20008021104 */
[----:B------:R-:W-:Y:S01]  /*4850*/  UPLOP3.LUT UP3, UPT, UPT, UPT, UPT, 0x40, 0x4 ;  /* 0x000000000004789c */ /* 0x000fe20003f6e870 */
[----:B------:R-:W-:Y:S01]  /*4860*/  UMOV UR12, UR15 ;  /* 0x0000000f000c7c82 */ /* 0x000fe20008000000 */
[----:B------:R-:W-:-:S09]  /*4870*/  UMOV UR11, UR13 ;  /* 0x0000000d000b7c82 */ /* 0x000fd20008000000 */
.L_x_83:
[----:B----4-:R-:W-:Y:S01]  /*4880*/  ULEA UR7, UR11, UR6, 0x3 ;  /* 0x000000060b077291 */ /* 0x010fe2000f8e18ff */
[----:B-12---:R-:W-:Y:S11]  /*4890*/  @P1 BRA `(.L_x_81) ;  /* 0x00000000000c1947 */ /* 0x006ff60003800000 */
[----:B------:R-:W-:Y:S04]  /*48a0*/  SHF.L.U32 R5, R2, 0x1f, RZ ;  /* 0x0000001f02057819 */ /* 0x000fe800000006ff */
[----:B------:R-:W2:Y:S02]  /*48b0*/  SYNCS.PHASECHK.TRANS64.TRYWAIT P0, [UR7], R5 ;  /* 0x00000005ff0075a7 */ /* 0x000ea40008001107 */
[----:B--2---:R-:W-:Y:S05]  /*48c0*/  @!P0 BRA `(.L_x_82) ;  /* 0x0000004400b48947 */ /* 0x004fea0003800000 */
.L_x_81:
[----:B------:R-:W-:Y:S01]  /*48d0*/  UISETP.NE.AND UP0, UPT, UR12, URZ, UPT ;  /* 0x000000ff0c00728c */ /* 0x000fe2000bf05270 */
[----:B------:R-:W-:Y:S01]  /*48e0*/  PLOP3.LUT P1, PT, PT, PT, PT, 0x80, 0x8 ;  /* 0x000000000008781c */ /* 0x000fe20003f2f070 */
[----:B------:R-:W-:Y:S02]  /*48f0*/  UIADD3 UR13, UPT, UPT, UR11, 0x1, URZ ;  /* 0x000000010b0d7890 */ /* 0x000fe4000fffe0ff */
[----:B------:R-:W-:Y:S02]  /*4900*/  ULEA UR20, UR11, UR9, 0x8 ;  /* 0x000000090b147291 */ /* 0x000fe4000f8e40ff */
[----:B------:R-:W-:Y:S01]  /*4910*/  UISETP.NE.AND UP1, UPT, UR13, 0x22, UPT ;  /* 0x000000220d00788c */ /* 0x000fe2000bf25270 */
[----:B------:R-:W-:Y:S01]  /*4920*/  PLOP3.LUT P0, PT, PT, PT, UP0, 0x80, 0x8 ;  /* 0x000000000008781c */ /* 0x000fe20003f0f008 */
[----:B------:R-:W-:Y:S02]  /*4930*/  UIADD3 UR7, UPT, UPT, UR7, 0x110, URZ ;  /* 0x0000011007077890 */ /* 0x000fe4000fffe0ff */
[----:B------:R-:W-:Y:S02]  /*4940*/  USEL UR10, URZ, 0x1, UP1 ;  /* 0x00000001ff0a7887 */ /* 0x000fe40008800000 */
[----:B------:R-:W-:Y:S01]  /*4950*/  USEL UR13, UR13, URZ, UP1 ;  /* 0x000000ff0d0d7287 */ /* 0x000fe20008800000 */
[----:B------:R-:W-:Y:S01]  /*4960*/  UMOV UR21, 0xc0004010 ;  /* 0xc000401000157882 */ /* 0x000fe20000000000 */
[----:B------:R-:W-:Y:S02]  /*4970*/  UMOV UR23, 0x80004020 ;  /* 0x8000402000177882 */ /* 0x000fe40000000000 */
[----:B------:R-:W-:Y:S01]  /*4980*/  @UP0 ULEA UR4, UR13, UR6, 0x3 ;  /* 0x000000060d040291 */ /* 0x000fe2000f8e18ff */
[----:B------:R-:W-:Y:S04]  /*4990*/  LOP3.LUT R2, R2, UR10, RZ, 0x3c, !PT ;  /* 0x0000000a02027c12 */ /* 0x000fe8000f8e3cff */
[----:B-1----:R-:W-:Y:S04]  /*49a0*/  @P0 SHF.L.U32 R0, R2, 0x1f, RZ ;  /* 0x0000001f02000819 */ /* 0x002fe800000006ff */
[----:B------:R4:W1:Y:S01]  /*49b0*/  @P0 SYNCS.PHASECHK.TRANS64.TRYWAIT P1, [UR4], R0 ;  /* 0x00000000ff0005a7 */ /* 0x0008620008021104 */
[----:B------:R-:W-:Y:S01]  /*49c0*/  USHF.L.U32 UR4, UR11, 0x7, URZ ;  /* 0x000000070b047899 */ /* 0x000fe200080006ff */
[----:B------:R-:W-:Y:S11]  /*49d0*/  ELECT P0, URZ, PT ;  /* 0x0000000000ff782f */ /* 0x000ff60003800000 */
[----:B------:R-:W-:Y:S02]  /*49e0*/  @!UPT UIADD3 URZ, UPT, UPT, URZ, URZ, URZ ;  /* 0x000000fffffff290 */ /* 0x000fe4000fffe0ff */
[----:B-----5:R-:W-:Y:S01]  /*49f0*/  @P0 R2UR.BROADCAST UR10, R4 ;  /* 0x00000000040a02ca */ /* 0x020fe200008e0000 */
[----:B------:R-:W-:Y:S02]  /*4a00*/  UIADD3 UR22, UPT, UPT, UR16, UR4, URZ ;  /* 0x0000000410167290 */ /* 0x000fe4000fffe0ff */
[----:B------:R-:W-:Y:S02]  /*4a10*/  UIADD3 UR4, UPT, UPT, UR12, 0x1, URZ ;  /* 0x000000010c047890 */ /* 0x000fe4000fffe0ff */
[----:B------:R-:W-:Y:S02]  /*4a20*/  UIADD3 UR12, UPT, UPT, UR12, -0x1, URZ ;  /* 0xffffffff0c0c7890 */ /* 0x000fe4000fffe0ff */
[----:B------:R-:W-:Y:S01]  /*4a30*/  UISETP.GT.U32.AND UP0, UPT, UR4, 0x1, UPT ;  /* 0x000000010400788c */ /* 0x000fe2000bf04070 */
[----:B------:R-:W-:Y:S05]  /*4a40*/  UMOV UR11, UR13 ;  /* 0x0000000d000b7c82 */ /* 0x000fea0008000000 */
[----:B------:R4:W-:Y:S01]  /*4a50*/  UTCQMMA gdesc[UR20], gdesc[UR22], tmem[UR10], tmem[UR18], idesc[UR19], UP3 ;  /* 0x00ff1216140075ea */ /* 0x0009e2000980030a */
[----:B------:R-:W-:Y:S01]  /*4a60*/  UPLOP3.LUT UP3, UPT, UPT, UPT, UPT, 0x80, 0x8 ;  /* 0x000000000008789c */ /* 0x000fe20003f6f070 */
[----:B------:R4:W-:Y:S01]  /*4a70*/  UTCBAR [UR7], URZ ;  /* 0x000000ff070073e9 */ /* 0x0009e200080000ff */
[----:B------:R-:W-:Y:S09]  /*4a80*/  BRA.U UP0, `(.L_x_83) ;  /* 0xfffffffd007c7547 */ /* 0x000ff2000b83ffff */
.L_x_80:
[----:B------:R-:W-:Y:S01]  /*4a90*/  UIADD3 UR14, UPT, UPT, UR14, 0x1, URZ ;  /* 0x000000010e0e7890 */ /* 0x000fe2000fffe0ff */
[----:B------:R-:W-:Y:S01]  /*4aa0*/  LOP3.LUT R3, R3, 0x1, RZ, 0x3c, !PT ;  /* 0x0000000103037812 */ /* 0x000fe200078e3cff */
[----:B------:R-:W-:Y:S02]  /*4ab0*/  UIADD3 UR8, UPT, UPT, UR8, 0x250, URZ ;  /* 0x0000025008087890 */ /* 0x000fe4000fffe0ff */
[----:B------:R-:W-:-:S04]  /*4ac0*/  UISETP.NE.AND UP0, UPT, UR14, 0x2, UPT ;  /* 0x000000020e00788c */ /* 0x000fc8000bf05270 */
[----:B------:R-:W-:Y:S02]  /*4ad0*/  USEL UR4, URZ, 0x1, UP0 ;  /* 0x00000001ff047887 */ /* 0x000fe40008000000 */
[----:B------:R-:W-:Y:S01]  /*4ae0*/  USEL UR14, UR14, URZ, UP0 ;  /* 0x000000ff0e0e7287 */ /* 0x000fe20008000000 */
[----:B------:R2:W-:Y:S03]  /*4af0*/  UTCBAR [UR8], URZ ;  /* 0x000000ff080073e9 */ /* 0x0005e600080000ff */
[----:B------:R-:W-:Y:S01]  /*4b00*/  LOP3.LUT R8, R8, UR4, RZ, 0x3c, !PT ;  /* 0x0000000408087c12 */ /* 0x000fe2000f8e3cff */
[----:B------:R-:W-:Y:S07]  /*4b10*/  @P2 BRA `(.L_x_84) ;  /* 0xfffffff800f02947 */ /* 0x000fee000383ffff */
[----:B------:R-:W3:Y:S01]  /*4b20*/  S2UR UR4, SR_CgaCtaId ;  /* 0x00000000000479c3 */ /* 0x000ee20000008800 */
[----:B------:R-:W-:Y:S01]  /*4b30*/  ELECT P0, URZ, PT ;  /* 0x0000000000ff782f */ /* 0x000fe20003800000 */
[----:B-1--4-:R-:W-:Y:S01]  /*4b40*/  IMAD.MOV.U32 R0, RZ, RZ, 0x1 ;  /* 0x00000001ff007424 */ /* 0x012fe200078e00ff */
[----:B------:R-:W-:Y:S01]  /*4b50*/  UIADD3 UR6, UPT, UPT, UR6, 0x260, URZ ;  /* 0x0000026006067890 */ /* 0x000fe2000fffe0ff */
[----:B------:R-:W-:Y:S01]  /*4b60*/  SHF.L.U32 R3, R8, 0x1f, RZ ;  /* 0x0000001f08037819 */ /* 0x000fe200000006ff */
[----:B------:R-:W-:-:S03]  /*4b70*/  UMOV UR5, 0x40 ;  /* 0x0000004000057882 */ /* 0x000fc60000000000 */
[----:B------:R-:W-:Y:S01]  /*4b80*/  UVIRTCOUNT.DEALLOC.SMPOOL 0x80 ;  /* 0x000000800000784c */ /* 0x000fe20000000000 */
[----:B---3--:R-:W-:Y:S02]  /*4b90*/  ULEA UR4, UR4, UR5, 0x18 ;  /* 0x0000000504047291 */ /* 0x008fe4000f8ec0ff */
[----:B------:R-:W-:-:S07]  /*4ba0*/  ULEA UR5, UR14, UR6, 0x3 ;  /* 0x000000060e057291 */ /* 0x000fce000f8e18ff */
[----:B------:R1:W-:Y:S02]  /*4bb0*/  @P0 STS.U8 [UR4+0x1c], R0 ;  /* 0x00001c00ff000988 */ /* 0x0003e40008000004 */
[----:B------:R-:W3:Y:S02]  /*4bc0*/  SYNCS.PHASECHK.TRANS64.TRYWAIT P0, [UR5], R3 ;  /* 0x00000003ff0075a7 */ /* 0x000ee40008001105 */
[----:B-1-3--:R-:W-:Y:S05]  /*4bd0*/  @!P0 BRA `(.L_x_85) ;  /* 0x0000004400088947 */ /* 0x00afea0003800000 */
.L_x_198:
[----:B------:R-:W-:-:S04]  /*4be0*/  UIADD3 UR7, UPT, UPT, UR14, 0x1, URZ ;  /* 0x000000010e077890 */ /* 0x000fc8000fffe0ff */
[----:B------:R-:W-:-:S04]  /*4bf0*/  UISETP.NE.AND UP0, UPT, UR7, 0x2, UPT ;  /* 0x000000020700788c */ /* 0x000fc8000bf05270 */
[----:B------:R-:W-:Y:S02]  /*4c00*/  USEL UR5, URZ, 0x1, UP0 ;  /* 0x00000001ff057887 */ /* 0x000fe40008000000 */
[----:B------:R-:W-:-:S04]  /*4c10*/  USEL UR7, UR7, URZ, UP0 ;  /* 0x000000ff07077287 */ /* 0x000fc80008000000 */
[----:B------:R-:W-:Y:S01]  /*4c20*/  ULEA UR7, UR7, UR6, 0x3 ;  /* 0x0000000607077291 */ /* 0x000fe2000f8e18ff */
[----:B-1----:R-:W-:-:S04]  /*4c30*/  LOP3.LUT R3, R8, UR5, RZ, 0x3c, !PT ;  /* 0x0000000508037c12 */ /* 0x002fc8000f8e3cff */
[----:B------:R-:W-:-:S04]  /*4c40*/  SHF.L.U32 R3, R3, 0x1f, RZ ;  /* 0x0000001f03037819 */ /* 0x000fc800000006ff */
[----:B------:R-:W1:Y:S02]  /*4c50*/  SYNCS.PHASECHK.TRANS64.TRYWAIT P0, [UR7], R3 ;  /* 0x00000003ff0075a7 */ /* 0x000e640008001107 */
[----:B-1----:R-:W-:Y:S05]  /*4c60*/  @!P0 BRA `(.L_x_86) ;  /* 0x0000004000fc8947 */ /* 0x002fea0003800000 */
.L_x_200:
[----:B------:R-:W-:Y:S01]  /*4c70*/  NOP ;  /* 0x0000000000007918 */ /* 0x000fe20000000000 */
[----:B-1----:R-:W1:Y:S01]  /*4c80*/  LDS R0, [UR4+0x14] ;  /* 0x00001404ff007984 */ /* 0x002e620008000800 */
[----:B------:R-:W-:Y:S01]  /*4c90*/  LOP3.LUT R2, R9, 0xffff, RZ, 0xc0, !PT ;  /* 0x0000ffff09027812 */ /* 0x000fe200078ec0ff */
[----:B------:R-:W-:Y:S02]  /*4ca0*/  IMAD.MOV.U32 R3, RZ, RZ, 0xffff ;  /* 0x0000ffffff037424 */ /* 0x000fe400078e00ff */
[----:B------:R-:W-:Y:S01]  /*4cb0*/  IMAD.MOV.U32 R5, RZ, RZ, 0x1 ;  /* 0x00000001ff057424 */ /* 0x000fe200078e00ff */
[----:B------:R-:W-:-:S04]  /*4cc0*/  SHF.R.U32.HI R2, RZ, 0x5, R2 ;  /* 0x00000005ff027819 */ /* 0x000fc80000011602 */
[-C--:B------:R-:W-:Y:S02]  /*4cd0*/  SHF.L.U32 R3, R3, R2.reuse, RZ ;  /* 0x0000000203037219 */ /* 0x080fe400000006ff */
[----:B------:R-:W-:Y:S02]  /*4ce0*/  SHF.L.U32 R5, R5, R2, RZ ;  /* 0x0000000205057219 */ /* 0x000fe400000006ff */
[----:B-1----:R-:W-:-:S04]  /*4cf0*/  LOP3.LUT R0, R0, R3, RZ, 0xc0, !PT ;  /* 0x0000000300007212 */ /* 0x002fc800078ec0ff */
[----:B------:R-:W-:-:S13]  /*4d00*/  ISETP.NE.AND P0, PT, R0, R3, PT ;  /* 0x000000030000720c */ /* 0x000fda0003f05270 */
[----:B------:R-:W-:Y:S05]  /*4d10*/  @P0 BRA `(.L_x_87) ;  /* 0x00000000005c0947 */ /* 0x000fea0003800000 */
[----:B------:R-:W1:Y:S02]  /*4d20*/  LDS R0, [UR4+0x18] ;  /* 0x00001804ff007984 */ /* 0x000e640008000800 */
[----:B-1----:R-:W-:-:S04]  /*4d30*/  LOP3.LUT R0, R0, R5, RZ, 0xc0, !PT ;  /* 0x0000000500007212 */ /* 0x002fc800078ec0ff */
[----:B------:R-:W-:-:S13]  /*4d40*/  ISETP.NE.AND P0, PT, R0, R5, PT ;  /* 0x000000050000720c */ /* 0x000fda0003f05270 */
[----:B------:R-:W-:Y:S05]  /*4d50*/  @P0 BRA `(.L_x_88) ;  /* 0x0000000000400947 */ /* 0x000fea0003800000 */
[----:B--2---:R-:W-:Y:S01]  /*4d60*/  R2UR UR8, R3 ;  /* 0x00000000030872ca */ /* 0x004fe200000e0000 */
[----:B------:R-:W1:Y:S01]  /*4d70*/  S2R R2, SR_LANEID ;  /* 0x0000000000027919 */ /* 0x000e620000000000 */
[----:B------:R-:W-:Y:S01]  /*4d80*/  LOP3.LUT R5, RZ, R5, RZ, 0x33, !PT ;  /* 0x00000005ff057212 */ /* 0x000fe200078e33ff */
[----:B------:R-:W-:Y:S02]  /*4d90*/  VOTEU.ANY UR7, UPT, PT ;  /* 0x0000000000077886 */ /* 0x000fe400038e0100 */
[----:B------:R-:W-:Y:S01]  /*4da0*/  UFLO.U32 UR7, UR7 ;  /* 0x00000007000772bd */ /* 0x000fe200080e0000 */
[----:B------:R-:W2:Y:S07]  /*4db0*/  REDUX UR5, R5 ;  /* 0x00000000050573c4 */ /* 0x000eae0000000000 */
[----:B------:R-:W-:-:S06]  /*4dc0*/  ULOP3.LUT UR8, URZ, UR8, URZ, 0x33, !UPT ;  /* 0x00000008ff087292 */ /* 0x000fcc000f8e33ff */
[----:B------:R-:W-:-:S04]  /*4dd0*/  IMAD.U32 R0, RZ, RZ, UR8 ;  /* 0x00000008ff007e24 */ /* 0x000fc8000f8e00ff */
[----:B------:R-:W3:Y:S02]  /*4de0*/  REDUX UR6, R0 ;  /* 0x00000000000673c4 */ /* 0x000ee40000000000 */
[----:B------:R4:W-:Y:S01]  /*4df0*/  UTCATOMSWS.AND URZ, UR8 ;  /* 0x0000000800ff79e3 */ /* 0x0009e20008000000 */
[----:B-1----:R-:W-:Y:S01]  /*4e00*/  ISETP.EQ.U32.AND P0, PT, R2, UR7, PT ;  /* 0x0000000702007c0c */ /* 0x002fe2000bf02070 */
[----:B--2---:R-:W-:Y:S02]  /*4e10*/  IMAD.U32 R2, RZ, RZ, UR5 ;  /* 0x00000005ff027e24 */ /* 0x004fe4000f8e00ff */
[----:B---3--:R-:W-:-:S10]  /*4e20*/  IMAD.U32 R3, RZ, RZ, UR6 ;  /* 0x00000006ff037e24 */ /* 0x008fd4000f8e00ff */
[----:B------:R4:W-:Y:S04]  /*4e30*/  @P0 ATOMS.AND RZ, [UR4+0x14], R3 ;  /* 0x00001403ffff098c */ /* 0x0009e8000a800004 */
[----:B------:R4:W-:Y:S01]  /*4e40*/  @P0 ATOMS.AND RZ, [UR4+0x18], R2 ;  /* 0x00001802ffff098c */ /* 0x0009e2000a800004 */
[----:B------:R-:W-:Y:S05]  /*4e50*/  BRA `(.L_x_89) ;  /* 0x0000000000147947 */ /* 0x000fea0003800000 */
.L_x_88:
[----:B------:R-:W-:Y:S02]  /*4e60*/  MOV R2, 0x4e80 ;  /* 0x00004e8000027802 */ /* 0x000fe40000000f00 */
[----:B--2--5:R-:W-:Y:S05]  /*4e70*/  CALL.REL.NOINC `($__internal_0_$__cuda_sm10x_tcgen05_guardrail_trap_col_being_dealloced_not_returned_by_alloc) ;  /* 0x00000044001c7944 */ /* 0x024fea0003c00000 */
[----:B------:R-:W-:Y:S05]  /*4e80*/  BRA `(.L_x_89) ;  /* 0x0000000000087947 */ /* 0x000fea0003800000 */
.L_x_87:
[----:B------:R-:W-:Y:S02]  /*4e90*/  MOV R2, 0x4eb0 ;  /* 0x00004eb000027802 */ /* 0x000fe40000000f00 */
[----:B--2--5:R-:W-:Y:S05]  /*4ea0*/  CALL.REL.NOINC `($__internal_2_$__cuda_sm10x_tcgen05_guardrail_trap_unallocated_columns_being_dealloced) ;  /* 0x0000004400287944 */ /* 0x024fea0003c00000 */
.L_x_89:
[----:B------:R-:W-:Y:S01]  /*4eb0*/  NOP ;  /* 0x0000000000007918 */ /* 0x000fe20000000000 */
[----:B----4-:R-:W-:Y:S05]  /*4ec0*/  EXIT ;  /* 0x000000000000794d */ /* 0x010fea0003800000 */
.L_x_73:
[----:B------:R-:W-:-:S09]  /*4ed0*/  UISETP.NE.OR UP1, UPT, UR6, 0x3, !UP1 ;  /* 0x000000030600788c */ /* 0x000fd2000cf25670 */
[----:B------:R-:W-:Y:S05]  /*4ee0*/  BRA.U UP1, `(.L_x_90) ;  /* 0x0000000901e07547 */ /* 0x000fea000b800000 */
[----:B------:R-:W1:Y:S01]  /*4ef0*/  LDC.64 R8, c[0x0][0x888] ;  /* 0x00022200ff087b82 */ /* 0x000e620000000a00 */
[----:B------:R-:W-:Y:S01]  /*4f00*/  UMOV UR14, 0x400 ;  /* 0x00000400000e7882 */ /* 0x000fe20000000000 */
[----:B------:R-:W-:Y:S01]  /*4f10*/  IMAD.MOV.U32 R31, RZ, RZ, 0x1 ;  /* 0x00000001ff1f7424 */ /* 0x000fe200078e00ff */
[----:B------:R-:W-:Y:S01]  /*4f20*/  ULEA UR14, UR48, UR14, 0x18 ;  /* 0x0000000e300e7291 */ /* 0x000fe2000f8ec0ff */
[----:B------:R-:W-:Y:S01]  /*4f30*/  IMAD.MOV.U32 R30, RZ, RZ, RZ ;  /* 0x000000ffff1e7224 */ /* 0x000fe200078e00ff */
[----:B------:R-:W-:Y:S01]  /*4f40*/  UPLOP3.LUT UP0, UPT, UPT, UPT, UPT, 0x40, 0x4 ;  /* 0x000000000004789c */ /* 0x000fe20003f0e870 */
[----:B------:R-:W-:Y:S01]  /*4f50*/  IMAD.MOV.U32 R28, RZ, RZ, 0x2000 ;  /* 0x00002000ff1c7424 */ /* 0x000fe200078e00ff */
[----:B------:R-:W-:Y:S01]  /*4f60*/  UIADD3 UR4, UPT, UPT, UR14, 0x220, URZ ;  /* 0x000002200e047890 */ /* 0x000fe2000fffe0ff */
[----:B------:R-:W2:Y:S01]  /*4f70*/  LDC R0, c[0x0][0xb30] ;  /* 0x0002cc00ff007b82 */ /* 0x000ea20000000800 */
[----:B------:R-:W-:Y:S02]  /*4f80*/  UIADD3 UR16, UPT, UPT, UR14, 0x248, URZ ;  /* 0x000002480e107890 */ /* 0x000fe4000fffe0ff */
[----:B------:R-:W-:-:S02]  /*4f90*/  UPRMT UR48, UR48, 0x654, UR4 ;  /* 0x0000065430307896 */ /* 0x000fc40008000004 */
[----:B------:R-:W-:-:S03]  /*4fa0*/  UPRMT UR16, URZ, 0x654, UR16 ;  /* 0x00000654ff107896 */ /* 0x000fc60008000010 */
[----:B------:R-:W4:Y:S08]  /*4fb0*/  LDC R23, c[0x0][0x370] ;  /* 0x0000dc00ff177b82 */ /* 0x000f300000000800 */
[----:B------:R-:W3:Y:S01]  /*4fc0*/  LDC R2, c[0x0][0xb0c] ;  /* 0x0002c300ff027b82 */ /* 0x000ee20000000800 */
[----:B-1----:R-:W-:-:S04]  /*4fd0*/  ISETP.NE.U32.AND P0, PT, R8, RZ, PT ;  /* 0x000000ff0800720c */ /* 0x002fc80003f05070 */
[----:B------:R-:W-:-:S03]  /*4fe0*/  ISETP.NE.AND.EX P0, PT, R9, RZ, PT, P0 ;  /* 0x000000ff0900720c */ /* 0x000fc60003f05300 */
[----:B------:R-:W1:Y:S01]  /*4ff0*/  LDC R18, c[0x0][0xb20] ;  /* 0x0002c800ff127b82 */ /* 0x000e620000000800 */
[----:B--2---:R-:W-:-:S07]  /*5000*/  ISETP.NE.AND P1, PT, R0, 0x1, PT ;  /* 0x000000010000780c */ /* 0x004fce0003f25270 */
[----:B------:R-:W2:Y:S02]  /*5010*/  LDC.64 R32, c[0x0][0x348] ;  /* 0x0000d200ff207b82 */ /* 0x000ea40000000a00 */
[----:B------:R-:W-:-:S06]  /*5020*/  VOTEU.ANY UP2, P0 ;  /* 0x0000000000ff7886 */ /* 0x000fcc0000040100 */
[----:B------:R-:W1:Y:S08]  /*5030*/  LDC.64 R20, c[0x0][0xb10] ;  /* 0x0002c400ff147b82 */ /* 0x000e700000000a00 */
[----:B------:R-:W1:Y:S08]  /*5040*/  LDC.64 R6, c[0x0][0xb18] ;  /* 0x0002c600ff067b82 */ /* 0x000e700000000a00 */
[----:B------:R-:W1:Y:S08]  /*5050*/  LDC.64 R4, c[0x0][0xb28] ;  /* 0x0002ca00ff047b82 */ /* 0x000e700000000a00 */
[----:B------:R-:W1:Y:S08]  /*5060*/  LDC.64 R16, c[0x0][0x890] ;  /* 0x00022400ff107b82 */ /* 0x000e700000000a00 */
[----:B---34-:R-:W1:Y:S02]  /*5070*/  LDC R22, c[0x0][0x374] ;  /* 0x0000dd00ff167b82 */ /* 0x018e640000000800 */
.L_x_98:
[----:B------:R-:W-:Y:S04]  /*5080*/  SHF.L.U32 R3, R30, 0x1f, RZ ;  /* 0x0000001f1e037819 */ /* 0x000fe800000006ff */
[----:B---3--:R-:W3:Y:S02]  /*5090*/  SYNCS.PHASECHK.TRANS64.TRYWAIT P0, [UR14+0x240], R3 ;  /* 0x00024003ff0075a7 */ /* 0x008ee4000800110e */
[----:B---3--:R-:W-:Y:S05]  /*50a0*/  @!P0 BRA `(.L_x_91) ;  /* 0x0000004000048947 */ /* 0x008fea0003800000 */
.L_x_202:
[----:B------:R-:W-:Y:S01]  /*50b0*/  ISETP.GE.AND P0, PT, R72, 0x1, PT ;  /* 0x000000014800780c */ /* 0x000fe20003f06270 */
[----:B------:R-:W4:Y:S01]  /*50c0*/  LDS.128 R24, [UR14+0x280] ;  /* 0x0002800eff187984 */ /* 0x000f220008000c00 */
[C---:B-1----:R-:W-:Y:S02]  /*50d0*/  ISETP.NE.U32.AND P5, PT, R16.reuse, RZ, PT ;  /* 0x000000ff1000720c */ /* 0x042fe40003fa5070 */
[----:B------:R-:W-:Y:S02]  /*50e0*/  ISETP.NE.U32.AND P4, PT, R16, RZ, PT ;  /* 0x000000ff1000720c */ /* 0x000fe40003f85070 */
[C---:B------:R-:W-:Y:S02]  /*50f0*/  ISETP.NE.AND.EX P5, PT, R17.reuse, RZ, PT, P5 ;  /* 0x000000ff1100720c */ /* 0x040fe40003fa5350 */
[----:B------:R-:W-:Y:S01]  /*5100*/  ISETP.NE.AND.EX P4, PT, R17, RZ, PT, P4 ;  /* 0x000000ff1100720c */ /* 0x000fe20003f85340 */
[----:B------:R-:W-:Y:S01]  /*5110*/  @!PT LDS RZ, [RZ] ;  /* 0x00000000fffff984 */ /* 0x000fe20000000800 */
[----:B------:R-:W-:Y:S01]  /*5120*/  @!PT LDS RZ, [RZ] ;  /* 0x00000000fffff984 */ /* 0x000fe20000000800 */
[----:B------:R-:W-:Y:S01]  /*5130*/  @!PT LDS RZ, [RZ] ;  /* 0x00000000fffff984 */ /* 0x000fe20000000800 */
[----:B------:R-:W-:Y:S01]  /*5140*/  @!PT LDS RZ, [RZ] ;  /* 0x00000000fffff984 */ /* 0x000fe20000000800 */
[----:B------:R1:W-:Y:S06]  /*5150*/  MEMBAR.ALL.CTA ;  /* 0x0000000000007992 */ /* 0x0003ec0000008000 */
[----:B-1----:R-:W1:Y:S01]  /*5160*/  FENCE.VIEW.ASYNC.S ;  /* 0x00000000000073c6 */ /* 0x002e620000000000 */
[----:B------:R-:W-:Y:S01]  /*5170*/  SHF.L.U32 R29, R31, 0x1f, RZ ;  /* 0x0000001f1f1d7819 */ /* 0x000fe200000006ff */
[----:B-1----:R-:W-:Y:S01]  /*5180*/  SYNCS.ARRIVE.TRANS64.RED.A1T0 RZ, [UR16], RZ ;  /* 0x000000ffffff79a7 */ /* 0x002fe20008100410 */
[----:B----4-:R-:W-:Y:S11]  /*5190*/  LOP3.LUT P3, RZ, R26, 0x1, RZ, 0xc0, !PT ;  /* 0x000000011aff7812 */ /* 0x010ff6000786c0ff */
[----:B------:R-:W-:Y:S02]  /*51a0*/  @!UPT UIADD3 URZ, UPT, UPT, URZ, URZ, URZ ;  /* 0x000000fffffff290 */ /* 0x000fe4000fffe0ff */
[----:B------:R-:W-:Y:S02]  /*51b0*/  @P3 MOV R13, R24 ;  /* 0x00000018000d3202 */ /* 0x000fe40000000f00 */
[----:B------:R-:W-:Y:S01]  /*51c0*/  @P3 LOP3.LUT R8, R25, 0xffff, RZ, 0xc0, !PT ;  /* 0x0000ffff19083812 */ /* 0x000fe200078ec0ff */
[----:B------:R-:W-:Y:S06]  /*51d0*/  @!P0 BRA `(.L_x_92) ;  /* 0x0000000000a48947 */ /* 0x000fec0003800000 */
[----:B------:R-:W-:Y:S01]  /*51e0*/  IMAD.HI.U32 R35, R22, R7, RZ ;  /* 0x0000000716237227 */ /* 0x000fe200078e00ff */
[----:B------:R-:W-:Y:S02]  /*51f0*/  ISETP.NE.AND P0, PT, R6, 0x1, PT ;  /* 0x000000010600780c */ /* 0x000fe40003f05270 */
[----:B------:R-:W-:Y:S01]  /*5200*/  ISETP.NE.AND P2, PT, R72, 0x1, PT ;  /* 0x000000014800780c */ /* 0x000fe20003f45270 */
[----:B------:R-:W-:Y:S01]  /*5210*/  IMAD.HI.U32 R34, R23, R20, RZ ;  /* 0x0000001417227227 */ /* 0x000fe200078e00ff */
[----:B------:R-:W-:Y:S02]  /*5220*/  SHF.R.U32.HI R35, RZ, R18, R35 ;  /* 0x00000012ff237219 */ /* 0x000fe40000011623 */
[----:B------:R-:W-:Y:S01]  /*5230*/  ISETP.NE.AND P6, PT, R2, 0x1, PT ;  /* 0x000000010200780c */ /* 0x000fe20003fc5270 */
[----:B------:R-:W-:Y:S01]  /*5240*/  IMAD.HI.U32 R36, R13, R20, RZ ;  /* 0x000000140d247227 */ /* 0x000fe200078e00ff */
[----:B------:R-:W-:Y:S02]  /*5250*/  SHF.R.U32.HI R34, RZ, R21, R34 ;  /* 0x00000015ff227219 */ /* 0x000fe40000011622 */
[----:B---3--:R-:W-:Y:S01]  /*5260*/  SEL R3, R22, R35, !P0 ;  /* 0x0000002316037207 */ /* 0x008fe20004000000 */
[C---:B------:R-:W-:Y:S01]  /*5270*/  IMAD.HI.U32 R35, R8.reuse, R7, RZ ;  /* 0x0000000708237227 */ /* 0x040fe200078e00ff */
[----:B------:R-:W-:Y:S02]  /*5280*/  SEL R11, R23, R34, !P6 ;  /* 0x00000022170b7207 */ /* 0x000fe40007000000 */
[----:B------:R-:W-:Y:S01]  /*5290*/  SHF.R.U32.HI R36, RZ, R21, R36 ;  /* 0x00000015ff247219 */ /* 0x000fe20000011624 */
[----:B------:R-:W-:Y:S01]  /*52a0*/  IMAD.HI.U32 R38, R3, R4, RZ ;  /* 0x0000000403267227 */ /* 0x000fe200078e00ff */
[----:B------:R-:W-:Y:S03]  /*52b0*/  SHF.R.U32.HI R35, RZ, R18, R35 ;  /* 0x00000012ff237219 */ /* 0x000fe60000011623 */
[----:B------:R-:W-:Y:S01]  /*52c0*/  IMAD.HI.U32 R34, R11, R4, RZ ;  /* 0x000000040b227227 */ /* 0x000fe200078e00ff */
[----:B------:R-:W-:Y:S02]  /*52d0*/  @P2 SHF.R.U32.HI R3, RZ, R5, R38 ;  /* 0x00000005ff032219 */ /* 0x000fe40000011626 */
[----:B------:R-:W-:Y:S02]  /*52e0*/  SEL R9, R8, R35, !P0 ;  /* 0x0000002308097207 */ /* 0x000fe40004000000 */
[----:B------:R-:W-:Y:S01]  /*52f0*/  @P2 SHF.R.U32.HI R11, RZ, R5, R34 ;  /* 0x00000005ff0b2219 */ /* 0x000fe20000011622 */
[C---:B------:R-:W-:Y:S01]  /*5300*/  IMAD R10, R72.reuse, R3, RZ ;  /* 0x00000003480a7224 */ /* 0x040fe200078e02ff */
[----:B------:R-:W-:Y:S01]  /*5310*/  SEL R3, R13, R36, !P6 ;  /* 0x000000240d037207 */ /* 0x000fe20007000000 */
[C---:B------:R-:W-:Y:S03]  /*5320*/  IMAD.HI.U32 R14, R9.reuse, R4, RZ ;  /* 0x00000004090e7227 */ /* 0x040fe600078e00ff */
[----:B------:R-:W-:Y:S01]  /*5330*/  ISETP.GE.AND P0, PT, R9, R10, PT ;  /* 0x0000000a0900720c */ /* 0x000fe20003f06270 */
[C---:B------:R-:W-:Y:S01]  /*5340*/  IMAD R12, R72.reuse, R11, RZ ;  /* 0x0000000b480c7224 */ /* 0x040fe200078e02ff */
[-C--:B------:R-:W-:Y:S04]  /*5350*/  SHF.R.U32.HI R14, RZ, R5.reuse, R14 ;  /* 0x00000005ff0e7219 */ /* 0x080fe8000001160e */
[----:B------:R-:W-:Y:S02]  /*5360*/  ISETP.GE.OR P0, PT, R3, R12, P0 ;  /* 0x0000000c0300720c */ /* 0x000fe40000706670 */
[----:B------:R-:W-:Y:S05]  /*5370*/  SEL R15, R9, R14, !P2 ;  /* 0x0000000e090f7207 */ /* 0x000fea0005000000 */
[----:B------:R-:W-:Y:S04]  /*5380*/  IMAD.MOV R14, RZ, RZ, -R15 ;  /* 0x000000ffff0e7224 */ /* 0x000fe800078e0a0f */
[----:B------:R-:W-:Y:S02]  /*5390*/  IMAD R14, R72, R14, R9 ;  /* 0x0000000e480e7224 */ /* 0x000fe400078e0209 */
[C---:B------:R-:W-:Y:S05]  /*53a0*/  @!P0 IMAD.HI.U32 R10, R3.reuse, R4, RZ ;  /* 0x00000004030a8227 */ /* 0x040fea00078e00ff */
[----:B------:R-:W-:Y:S04]  /*53b0*/  @!P0 SHF.R.U32.HI R10, RZ, R5, R10 ;  /* 0x00000005ff0a8219 */ /* 0x000fe8000001160a */
[----:B------:R-:W-:Y:S01]  /*53c0*/  @!P0 SEL R0, R3, R10, !P2 ;  /* 0x0000000a03008207 */ /* 0x000fe20005000000 */
[----:B------:R-:W-:Y:S03]  /*53d0*/  IMAD.MOV R10, RZ, RZ, -R3 ;  /* 0x000000ffff0a7224 */ /* 0x000fe600078e0a03 */
[----:B------:R-:W-:Y:S01]  /*53e0*/  @!P0 IADD3 R15, PT, PT, R15, -R0, RZ ;  /* 0x800000000f0f8210 */ /* 0x000fe20007ffe0ff */
[----:B------:R-:W-:Y:S01]  /*53f0*/  @!P0 IMAD R0, R11, R14, R0 ;  /* 0x0000000e0b008224 */ /* 0x000fe200078e0200 */
[----:B------:R-:W-:Y:S01]  /*5400*/  IADD3 R11, PT, PT, -R9, RZ, RZ ;  /* 0x000000ff090b7210 */ /* 0x000fe20007ffe1ff */
[----:B------:R-:W-:Y:S02]  /*5410*/  IMAD R13, R2, R10, R13 ;  /* 0x0000000a020d7224 */ /* 0x000fe400078e020d */
[----:B------:R-:W-:Y:S02]  /*5420*/  @!P0 IMAD R9, R15, R72, R3 ;  /* 0x000000480f098224 */ /* 0x000fe400078e0203 */
[----:B------:R-:W-:Y:S02]  /*5430*/  @!P0 IMAD.MOV.U32 R3, RZ, RZ, R0 ;  /* 0x000000ffff038224 */ /* 0x000fe400078e0000 */
[----:B------:R-:W-:Y:S02]  /*5440*/  IMAD R8, R6, R11, R8 ;  /* 0x0000000b06087224 */ /* 0x000fe400078e0208 */
[----:B------:R-:W-:Y:S02]  /*5450*/  IMAD R13, R3, R2, R13 ;  /* 0x00000002030d7224 */ /* 0x000fe400078e020d */
[----:B------:R-:W-:Y:S02]  /*5460*/  IMAD R8, R9, R6, R8 ;  /* 0x0000000609087224 */ /* 0x000fe400078e0208 */
.L_x_92:
[----:B------:R-:W-:Y:S05]  /*5470*/  BRA.U UP0, `(.L_x_93) ;  /* 0x0000000100107547 */ /* 0x000fea000b800000 */
[----:B---3--:R-:W-:Y:S04]  /*5480*/  MOV R0, UR15 ;  /* 0x0000000f00007c02 */ /* 0x008fe80008000f00 */
[----:B------:R-:W-:Y:S04]  /*5490*/  SHF.L.U32 R3, R0, 0x1f, RZ ;  /* 0x0000001f00037819 */ /* 0x000fe800000006ff */
[----:B------:R-:W1:Y:S02]  /*54a0*/  SYNCS.PHASECHK.TRANS64.TRYWAIT P0, [UR14+0x238], R3 ;  /* 0x00023803ff0075a7 */ /* 0x000e64000800110e */
[----:B-1----:R-:W-:Y:S05]  /*54b0*/  @!P0 BRA `(.L_x_94) ;  /* 0x0000003c00188947 */ /* 0x002fea0003800000 */
.L_x_93:
[----:B------:R-:W-:Y:S05]  /*54c0*/  @!P5 BRA `(.L_x_95) ;  /* 0x00000000002cd947 */ /* 0x000fea0003800000 */
[----:B------:R-:W-:Y:S01]  /*54d0*/  UPLOP3.LUT UP3, UPT, UPT, UPT, UP2, 0x80, 0x8 ;  /* 0x000000000008789c */ /* 0x000fe20003f6f020 */
[----:B------:R-:W-:Y:S05]  /*54e0*/  HFMA2 R162, -RZ, RZ, 0, 5.9604644775390625e-08 ;  /* 0x00000001ffa27431 */ /* 0x000fea00000001ff */
[----:B------:R-:W-:Y:S11]  /*54f0*/  PLOP3.LUT P0, PT, PT, PT, UP3, 0x80, 0x8 ;  /* 0x000000000008781c */ /* 0x000ff60003f0f038 */
[----:B------:R-:W-:Y:S02]  /*5500*/  @!UPT UIADD3 URZ, UPT, UPT, URZ, URZ, URZ ;  /* 0x000000fffffff290 */ /* 0x000fe4000fffe0ff */
[----:B------:R-:W4:Y:S01]  /*5510*/  @P0 LDC.64 R10, c[0x0][0x888] ;  /* 0x00022200ff0a0b82 */ /* 0x000f220000000a00 */
[----:B-1-3--:R-:W-:Y:S04]  /*5520*/  @P0 IMAD R0, R19, R16, RZ ;  /* 0x0000001013000224 */ /* 0x00afe800078e02ff */
[----:B----4-:R-:W-:Y:S01]  /*5530*/  @P0 IMAD.WIDE R10, R0, 0x4, R10 ;  /* 0x00000004000a0825 */ /* 0x010fe200078e020a */
[----:B------:R-:W-:Y:S04]  /*5540*/  MOV R0, 0x1 ;  /* 0x0000000100007802 */ /* 0x000fe80000000f00 */
[----:B-----5:R4:W5:Y:S01]  /*5550*/  @P0 LDG.E R81, desc[UR44][R10.64] ;  /* 0x0000002c0a510981 */ /* 0x020962000c1e1900 */
[----:B------:R-:W-:Y:S01]  /*5560*/  @!P0 PRMT R162, R0, 0x7610, R162 ;  /* 0x0000761000a28816 */ /* 0x000fe200000000a2 */
[----:B----4-:R-:W1:Y:S06]  /*5570*/  @!P0 LDC R81, c[0x0][0x880] ;  /* 0x00022000ff518b82 */ /* 0x010e6c0000000800 */
.L_x_95:
[----:B-1---5:R-:W-:Y:S01]  /*5580*/  @!P4 FSETP.EQ.AND P5, PT, R81, RZ, PT ;  /* 0x000000ff5100c20b */ /* 0x022fe20003fa2000 */
[----:B------:R-:W-:Y:S01]  /*5590*/  @!UPT UIADD3 URZ, UPT, UPT, URZ, URZ, URZ ;  /* 0x000000fffffff290 */ /* 0x000fe2000fffe0ff */
[----:B------:R-:W-:Y:S11]  /*55a0*/  @!P4 BRA `(.L_x_96) ;  /* 0x000000000014c947 */ /* 0x000ff60003800000 */
[----:B------:R-:W-:Y:S02]  /*55b0*/  LOP3.LUT P0, RZ, R162, 0xff, RZ, 0xc0, !PT ;  /* 0x000000ffa2ff7812 */ /* 0x000fe4000780c0ff */
[----:B------:R-:W-:Y:S04]  /*55c0*/  PLOP3.LUT P5, PT, PT, PT, UP3, 0x80, 0x8 ;  /* 0x000000000008781c */ /* 0x000fe80003faf038 */
[----:B------:R-:W-:Y:S07]  /*55d0*/  PLOP3.LUT P5, PT, P5, PT, PT, 0x8, 0x80 ;  /* 0x000000000080781c */ /* 0x000fee0002fae170 */
[----:B------:R-:W-:Y:S11]  /*55e0*/  @P0 FSETP.EQ.AND P5, PT, R81, RZ, PT ;  /* 0x000000ff5100020b */ /* 0x000ff60003fa2000 */
[----:B------:R-:W-:Y:S02]  /*55f0*/  @!UPT UIADD3 URZ, UPT, UPT, URZ, URZ, URZ ;  /* 0x000000fffffff290 */ /* 0x000fe4000fffe0ff */
.L_x_96:
[----:B------:R-:W1:Y:S01]  /*5600*/  SYNCS.PHASECHK.TRANS64.TRYWAIT P4, [UR14+0x228], R29 ;  /* 0x0002281dff0075a7 */ /* 0x000e62000808110e */
[----:B------:R-:W-:Y:S01]  /*5610*/  @P3 SHF.R.U32.HI R19, RZ, 0x10, R25 ;  /* 0x00000010ff133819 */ /* 0x000fe20000011619 */
[----:B------:R-:W4:Y:S08]  /*5620*/  LDC.64 R14, c[0x0][0xb10] ;  /* 0x0002c400ff0e7b82 */ /* 0x000f300000000a00 */
[----:B------:R-:W5:Y:S08]  /*5630*/  LDC.64 R10, c[0x0][0xb18] ;  /* 0x0002c600ff0a7b82 */ /* 0x000f700000000a00 */
[----:B---3--:R-:W3:Y:S08]  /*5640*/  @!P1 LDC R0, c[0x0][0xb20] ;  /* 0x0002c800ff009b82 */ /* 0x008ef00000000800 */
[----:B------:R-:W2:Y:S01]  /*5650*/  @!P1 LDC R3, c[0x0][0xb0c] ;  /* 0x0002c300ff039b82 */ /* 0x000ea20000000800 */
[----:B----4-:R-:W-:Y:S05]  /*5660*/  @!P1 IMAD.HI.U32 R14, R13, R14, RZ ;  /* 0x0000000e0d0e9227 */ /* 0x010fea00078e00ff */
[----:B------:R-:W-:Y:S01]  /*5670*/  @!P1 SHF.R.U32.HI R14, RZ, R15, R14 ;  /* 0x0000000fff0e9219 */ /* 0x000fe2000001160e */
[----:B-----5:R-:W-:Y:S01]  /*5680*/  @!P1 IMAD.HI.U32 R11, R8, R11, RZ ;  /* 0x0000000b080b9227 */ /* 0x020fe200078e00ff */
[----:B------:R-:W-:Y:S04]  /*5690*/  @!P1 ISETP.NE.AND P0, PT, R10, 0x1, PT ;  /* 0x000000010a00980c */ /* 0x000fe80003f05270 */
[----:B---3--:R-:W-:Y:S02]  /*56a0*/  @!P1 SHF.R.U32.HI R9, RZ, R0, R11 ;  /* 0x00000000ff099219 */ /* 0x008fe4000001160b */
[----:B--2---:R-:W-:Y:S02]  /*56b0*/  @!P1 ISETP.NE.AND P2, PT, R3, 0x1, PT ;  /* 0x000000010300980c */ /* 0x004fe40003f45270 */
[----:B------:R-:W-:Y:S02]  /*56c0*/  @!P1 SEL R9, R8, R9, !P0 ;  /* 0x0000000908099207 */ /* 0x000fe40004000000 */
[----:B------:R-:W-:Y:S02]  /*56d0*/  ELECT P0, URZ, PT ;  /* 0x0000000000ff782f */ /* 0x000fe40003800000 */
[----:B------:R-:W-:Y:S05]  /*56e0*/  @!P1 SEL R14, R13, R14, !P2 ;  /* 0x0000000e0d0e9207 */ /* 0x000fea0005000000 */
[----:B------:R-:W-:Y:S02]  /*56f0*/  @!P1 IMAD.IADD R0, R9, 0x1, -R14 ;  /* 0x0000000109009824 */ /* 0x000fe400078e0a0e */
[----:B------:R-:W-:Y:S02]  /*5700*/  @!P1 IMAD.IADD R9, R14, 0x1, -R9 ;  /* 0x000000010e099824 */ /* 0x000fe400078e0a09 */
[----:B------:R-:W-:Y:S02]  /*5710*/  @!P1 IMAD R13, R0, R3, R13 ;  /* 0x00000003000d9224 */ /* 0x000fe400078e020d */
[----:B------:R-:W-:Y:S01]  /*5720*/  @!P1 IMAD R8, R9, R10, R8 ;  /* 0x0000000a09089224 */ /* 0x000fe200078e0208 */
[----:B-1----:R-:W-:Y:S06]  /*5730*/  @!P4 BRA `(.L_x_97) ;  /* 0x000000380090c947 */ /* 0x002fec0003800000 */
.L_x_205:
[----:B------:R-:W-:Y:S02]  /*5740*/  PLOP3.LUT P5, PT, P5, P0, PT, 0xf2, 0x2f ;  /* 0x00000000002f781c */ /* 0x000fe40002fa1e72 */
[----:B------:R-:W-:Y:S02]  /*5750*/  LOP3.LUT R31, R31, 0x1, RZ, 0x3c, !PT ;  /* 0x000000011f1f7812 */ /* 0x000fe400078e3cff */
[----:B------:R-:W-:Y:S09]  /*5760*/  LOP3.LUT R30, R30, 0x1, RZ, 0x3c, !PT ;  /* 0x000000011e1e7812 */ /* 0x000ff200078e3cff */
[----:B------:R-:W-:Y:S01]  /*5770*/  VOTEU.ALL UP1, P5 ;  /* 0x0000000000ff7886 */ /* 0x000fe20002820000 */
[----:B------:R-:W-:Y:S01]  /*5780*/  @!P5 IMAD.SHL.U32 R161, R161, 0x40, RZ ;  /* 0x00000040a1a1d824 */ /* 0x000fe200078e00ff */
[----:B------:R-:W-:Y:S01]  /*5790*/  @!P5 IADD3 R3, P0, PT, R32, 0x580, RZ ;  /* 0x000005802003d810 */ /* 0x000fe20007f1e0ff */
[----:B------:R-:W-:Y:S02]  /*57a0*/  @!P5 IMAD.SHL.U32 R163, R163, 0x80, RZ ;  /* 0x00000080a3a3d824 */ /* 0x000fe400078e00ff */
[----:B------:R-:W2:Y:S01]  /*57b0*/  @!UP1 LDCU.128 UR4, c[0x0][0x980] ;  /* 0x00013000ff0497ac */ /* 0x000ea20008000c00 */
[----:B------:R-:W-:Y:S01]  /*57c0*/  @!P5 R2UR UR10, R161 ;  /* 0x00000000a10ad2ca */ /* 0x000fe200000e0000 */
[----:B-1----:R-:W-:Y:S01]  /*57d0*/  @!P5 IMAD.X R0, RZ, RZ, R33, P0 ;  /* 0x000000ffff00d224 */ /* 0x002fe200000e0621 */
[----:B------:R-:W-:Y:S01]  /*57e0*/  @!P5 R2UR UR11, R163 ;  /* 0x00000000a30bd2ca */ /* 0x000fe200000e0000 */
[----:B------:R-:W-:Y:S02]  /*57f0*/  IMAD.IADD R161, R8, 0x1, R143 ;  /* 0x0000000108a17824 */ /* 0x000fe400078e028f */
[----:B------:R-:W-:Y:S01]  /*5800*/  IMAD.IADD R163, R13, 0x1, R160 ;  /* 0x000000010da37824 */ /* 0x000fe200078e02a0 */
[----:B------:R-:W1:Y:S09]  /*5810*/  @!UP1 LDCU.64 UR8, c[0x0][0x990] ;  /* 0x00013200ff0897ac */ /* 0x000e720008000a00 */
[----:B--2---:R-:W-:Y:S02]  /*5820*/  UIMAD.WIDE.U32 UR12, UR11, UR5, URZ ;  /* 0x000000050b0c72a5 */ /* 0x004fe4000f8e00ff */
[----:B------:R-:W-:Y:S05]  /*5830*/  @!UP1 UISETP.NE.AND UP0, UPT, UR4, 0x1, UPT ;  /* 0x000000010400988c */ /* 0x000fea000bf05270 */
[----:B------:R-:W-:Y:S02]  /*5840*/  @!UP1 UMOV UR5, UR13 ;  /* 0x0000000d00059c82 */ /* 0x000fe40008000000 */
[----:B------:R-:W-:Y:S01]  /*5850*/  @!UP1 USHF.R.U32.HI UR5, URZ, UR6, UR5 ;  /* 0x00000006ff059299 */ /* 0x000fe20008011605 */
[----:B------:R-:W-:Y:S03]  /*5860*/  @!P5 R2UR UR6, R3 ;  /* 0x000000000306d2ca */ /* 0x000fe600000e0000 */
[----:B------:R-:W-:Y:S02]  /*5870*/  @!UP1 USEL UR12, UR11, UR5, !UP0 ;  /* 0x000000050b0c9287 */ /* 0x000fe4000c000000 */
[----:B------:R-:W-:Y:S01]  /*5880*/  @!UP1 UISETP.NE.AND UP0, UPT, UR7, 0x1, UPT ;  /* 0x000000010700988c */ /* 0x000fe2000bf05270 */
[----:B------:R-:W-:Y:S01]  /*5890*/  @!P5 R2UR UR5, R0 ;  /* 0x000000000005d2ca */ /* 0x000fe200000e0000 */
[----:B-1----:R-:W-:Y:S02]  /*58a0*/  UIMAD.WIDE.U32 UR18, UR12, UR8, URZ ;  /* 0x000000080c1272a5 */ /* 0x002fe4000f8e00ff */
[----:B------:R-:W-:Y:S04]  /*58b0*/  @!UP1 UIADD3 UR8, UPT, UPT, UR14, 0x400, URZ ;  /* 0x000004000e089890 */ /* 0x000fe8000fffe0ff */
[----:B------:R-:W-:Y:S01]  /*58c0*/  IMAD.U32 R10, RZ, RZ, UR6 ;  /* 0x00000006ff0a7e24 */ /* 0x000fe2000f8e00ff */
[----:B------:R-:W-:Y:S01]  /*58d0*/  @!UP1 UMOV UR13, UR19 ;  /* 0x00000013000d9c82 */ /* 0x000fe20008000000 */
[----:B------:R-:W-:Y:S02]  /*58e0*/  @!UP1 UIADD3 UR6, UPT, UPT, -UR12, URZ, URZ ;  /* 0x000000ff0c069290 */ /* 0x000fe4000fffe1ff */
[----:B------:R-:W-:Y:S01]  /*58f0*/  @!UP1 USHF.R.U32.HI UR9, URZ, UR9, UR13 ;  /* 0x00000009ff099299 */ /* 0x000fe2000801160d */
[----:B------:R-:W-:Y:S01]  /*5900*/  @!P5 R2UR UR18, R10 ;  /* 0x000000000a12d2ca */ /* 0x000fe200000e0000 */
[----:B------:R-:W-:Y:S01]  /*5910*/  IMAD.U32 R11, RZ, RZ, UR5 ;  /* 0x00000005ff0b7e24 */ /* 0x000fe2000f8e00ff */
[----:B------:R-:W-:Y:S02]  /*5920*/  @!UP1 UIMAD UR11, UR4, UR6, UR11 ;  /* 0x00000006040b92a4 */ /* 0x000fe4000f8e020b */
[----:B------:R-:W-:Y:S02]  /*5930*/  @!UP1 USEL UR13, UR12, UR9, !UP0 ;  /* 0x000000090c0d9287 */ /* 0x000fe4000c000000 */
[----:B------:R-:W-:Y:S01]  /*5940*/  @!P5 R2UR UR19, R11 ;  /* 0x000000000b13d2ca */ /* 0x000fe200000e0000 */
[----:B------:R-:W-:Y:S02]  /*5950*/  @!UP1 UIADD3 UR9, UPT, UPT, UR14, 0x220, URZ ;  /* 0x000002200e099890 */ /* 0x000fe4000fffe0ff */
[----:B------:R-:W-:Y:S01]  /*5960*/  @!UP1 UIADD3 UR5, UPT, UPT, -UR13, URZ, URZ ;  /* 0x000000ff0d059290 */ /* 0x000fe2000fffe1ff */
[----:B------:R-:W-:Y:S03]  /*5970*/  VOTEU.ALL UP0, P5 ;  /* 0x0000000000ff7886 */ /* 0x000fe60002800000 */
[----:B------:R-:W-:Y:S02]  /*5980*/  @!UP1 UIMAD UR12, UR7, UR5, UR12 ;  /* 0x00000005070c92a4 */ /* 0x000fe4000f8e020c */
[----:B------:R-:W-:Y:S04]  /*5990*/  @!UP1 UPRMT UR5, URZ, 0x40, URZ ;  /* 0x00000040ff059896 */ /* 0x000fe800080000ff */
[----:B------:R-:W-:Y:S09]  /*59a0*/  @!UP1 UPRMT UR4, UR5, 0x5410, URZ ;  /* 0x0000541005049896 */ /* 0x000ff200080000ff */
[----:B------:R3:W-:Y:S01]  /*59b0*/  @!UP0 UTMALDG.4D.IM2COL [UR8], [UR18], UR4 ;  /* 0x00000008120083b4 */ /* 0x0007e20008058004 */
[----:B------:R3:W-:Y:S01]  /*59c0*/  @!P5 SYNCS.ARRIVE.TRANS64.RED.A0TR RZ, [UR14+0x220], R28 ;  /* 0x0002201cffffd9a7 */ /* 0x0007e2000830040e */
[----:B------:R-:W-:Y:S01]  /*59d0*/  UPLOP3.LUT UP0, UPT, UPT, UPT, UPT, 0x80, 0x8 ;  /* 0x000000000008789c */ /* 0x000fe20003f0f070 */
[----:B------:R-:W-:Y:S01]  /*59e0*/  SYNCS.ARRIVE.TRANS64.RED.A1T0 RZ, [UR48], RZ ;  /* 0x000000ffffff79a7 */ /* 0x000fe20008100430 */
[----:B------:R-:W-:Y:S09]  /*59f0*/  @P3 BRA `(.L_x_98) ;  /* 0xfffffff400a03947 */ /* 0x000ff2000383ffff */
[----:B------:R-:W-:Y:S07]  /*5a00*/  MOV R0, UR14 ;  /* 0x0000000e00007c02 */ /* 0x000fee0008000f00 */
.L_x_99:
[----:B-1----:R-:W-:-:S04]  /*5a10*/  SHF.L.U32 R3, R31, 0x1f, RZ ;  /* 0x0000001f1f037819 */ /* 0x002fc800000006ff */
[----:B------:R1:W2:Y:S03]  /*5a20*/  SYNCS.PHASECHK.TRANS64.TRYWAIT P0, [R0+URZ+0x228], R3 ;  /* 0x00022803000075a7 */ /* 0x0002a600080011ff */
[----:B--2---:R-:W-:Y:S05]  /*5a30*/  @!P0 NANOSLEEP.SYNCS 0x989680 ;  /* 0x009896800000895d */ /* 0x004fea0003900000 */
[----:B------:R-:W2:Y:S02]  /*5a40*/  @!P0 SYNCS.PHASECHK.TRANS64 P0, [R0+URZ+0x228], R3 ;  /* 0x00022803000085a7 */ /* 0x000ea400080010ff */
[----:B--23--:R-:W-:Y:S05]  /*5a50*/  @P0 EXIT ;  /* 0x000000000000094d */ /* 0x00cfea0003800000 */
[----:B------:R-:W-:Y:S05]  /*5a60*/  BRA `(.L_x_99) ;  /* 0xfffffffc00e87947 */ /* 0x000fea000383ffff */
.L_x_90:
[----:B------:R-:W-:-:S06]  /*5a70*/  UISETP.GE.AND UP0, UPT, UR6, 0x4, UPT ;  /* 0x000000040600788c */ /* 0x000fcc000bf06270 */
[----:B------:R-:W-:-:S13]  /*5a80*/  PLOP3.LUT P0, PT, PT, PT, UP0, 0x80, 0x8 ;  /* 0x000000000008781c */ /* 0x000fda0003f0f008 */
[----:B------:R-:W-:Y:S05]  /*5a90*/  @!P0 EXIT ;  /* 0x000000000000894d */ /* 0x000fea0003800000 */
[----:B------:R-:W-:Y:S01]  /*5aa0*/  BAR.SYNC.DEFER_BLOCKING 0x6, 0xa0 ;  /* 0x0182800000007b1d */ /* 0x000fe20000010000 */
[C---:B------:R-:W-:Y:S01]  /*5ab0*/  IMAD.SHL.U32 R5, R167.reuse, 0x40, RZ ;  /* 0x00000040a7057824 */ /* 0x040fe200078e00ff */
[----:B------:R-:W-:Y:S01]  /*5ac0*/  CS2R R168, SRZ ;  /* 0x0000000000a87805 */ /* 0x000fe2000001ff00 */
[C---:B------:R-:W-:Y:S02]  /*5ad0*/  IMAD.SHL.U32 R172, R167.reuse, 0x8, RZ ;  /* 0x00000008a7ac7824 */ /* 0x040fe400078e00ff */
[----:B------:R-:W-:Y:S01]  /*5ae0*/  IMAD.SHL.U32 R176, R167, 0x10, RZ ;  /* 0x00000010a7b07824 */ /* 0x000fe200078e00ff */
[----:B------:R-:W-:Y:S01]  /*5af0*/  UMOV UR47, 0x400 ;  /* 0x00000400002f7882 */ /* 0x000fe20000000000 */
[----:B------:R-:W-:Y:S01]  /*5b00*/  LOP3.LUT R7, R5, 0x180, RZ, 0xc0, !PT ;  /* 0x0000018005077812 */ /* 0x000fe200078ec0ff */
[----:B------:R-:W-:Y:S01]  /*5b10*/  ULEA UR47, UR48, UR47, 0x18 ;  /* 0x0000002f302f7291 */ /* 0x000fe2000f8ec0ff */
[----:B------:R-:W1:Y:S01]  /*5b20*/  LDC R165, c[0x0][0x370] ;  /* 0x0000dc00ffa57b82 */ /* 0x000e620000000800 */
[C---:B------:R-:W-:Y:S01]  /*5b30*/  LOP3.LUT R0, R176.reuse, 0x20, RZ, 0xc0, !PT ;  /* 0x00000020b0007812 */ /* 0x040fe200078ec0ff */
[----:B------:R-:W-:Y:S01]  /*5b40*/  IMAD.U32 R78, R167, 0x10000, RZ ;  /* 0x00010000a74e7824 */ /* 0x000fe200078e00ff */
[----:B------:R-:W-:Y:S01]  /*5b50*/  LOP3.LUT R172, R7, 0x30, R172, 0xf8, !PT ;  /* 0x0000003007ac7812 */ /* 0x000fe200078ef8ac */
[----:B------:R-:W-:Y:S01]  /*5b60*/  UIADD3 UR4, UPT, UPT, UR47, 0x2400, URZ ;  /* 0x000024002f047890 */ /* 0x000fe2000fffe0ff */
[----:B------:R-:W-:Y:S01]  /*5b70*/  LOP3.LUT R176, R176, 0x40, RZ, 0xc0, !PT ;  /* 0x00000040b0b07812 */ /* 0x000fe200078ec0ff */
[----:B------:R-:W-:Y:S01]  /*5b80*/  IMAD.MOV.U32 R76, RZ, RZ, RZ ;  /* 0x000000ffff4c7224 */ /* 0x000fe200078e00ff */
[----:B------:R-:W-:Y:S01]  /*5b90*/  LOP3.LUT R172, R172, 0x1e40, R5, 0xf8, !PT ;  /* 0x00001e40acac7812 */ /* 0x000fe200078ef805 */
[----:B------:R-:W2:Y:S01]  /*5ba0*/  LDC R74, c[0x0][0xb0c] ;  /* 0x0002c300ff4a7b82 */ /* 0x000ea20000000800 */
[----:B------:R-:W-:Y:S01]  /*5bb0*/  IMAD.MOV.U32 R170, RZ, RZ, RZ ;  /* 0x000000ffffaa7224 */ /* 0x000fe200078e00ff */
[----:B------:R-:W-:Y:S01]  /*5bc0*/  LOP3.LUT R78, R78, 0x600000, RZ, 0xc0, !PT ;  /* 0x006000004e4e7812 */ /* 0x000fe200078ec0ff */
[----:B------:R-:W-:Y:S01]  /*5bd0*/  IMAD.U32 R178, RZ, RZ, UR4 ;  /* 0x00000004ffb27e24 */ /* 0x000fe2000f8e00ff */
[----:B------:R-:W4:Y:S01]  /*5be0*/  LDCU.64 UR50, c[0x0][0x348] ;  /* 0x00006900ff3277ac */ /* 0x000f220008000a00 */
[----:B------:R-:W-:Y:S01]  /*5bf0*/  VIADD R177, R172, UR47 ;  /* 0x0000002facb17c36 */ /* 0x000fe20008000000 */
[----:B------:R-:W3:Y:S02]  /*5c00*/  LDS R2, [UR47+0x290] ;  /* 0x0002902fff027984 */ /* 0x000ee40008000800 */
[----:B------:R-:W1:Y:S01]  /*5c10*/  LDC R164, c[0x0][0xb20] ;  /* 0x0002c800ffa47b82 */ /* 0x000e620000000800 */
[----:B------:R-:W1:Y:S01]  /*5c20*/  LDCU.64 UR36, c[0x0][0x888] ;  /* 0x00011100ff2477ac */ /* 0x000e620008000a00 */
[----:B------:R-:W-:-:S02]  /*5c30*/  IADD3 R171, PT, PT, -R0, 0x400, R177 ;  /* 0x0000040000ab7810 */ /* 0x000fc40007ffe1b1 */
[----:B------:R-:W-:Y:S01]  /*5c40*/  IADD3 R177, PT, PT, -R176, 0x400, R177 ;  /* 0x00000400b0b17810 */ /* 0x000fe20007ffe1b1 */
[----:B------:R-:W1:Y:S02]  /*5c50*/  LDCU.64 UR42, c[0x0][0x890] ;  /* 0x00011200ff2a77ac */ /* 0x000e640008000a00 */
[----:B------:R-:W-:Y:S01]  /*5c60*/  IMAD.IADD R176, R171, 0x1, -R176 ;  /* 0x00000001abb07824 */ /* 0x000fe200078e0ab0 */
[----:B------:R-:W1:Y:S01]  /*5c70*/  LDC R73, c[0x0][0xb30] ;  /* 0x0002cc00ff497b82 */ /* 0x000e620000000800 */
[----:B------:R-:W1:Y:S01]  /*5c80*/  LDCU.64 UR40, c[0x0][0x8b0] ;  /* 0x00011600ff2877ac */ /* 0x000e620008000a00 */
[----:B------:R-:W1:Y:S06]  /*5c90*/  LDCU.64 UR38, c[0x0][0x8a8] ;  /* 0x00011500ff2677ac */ /* 0x000e6c0008000a00 */
[----:B------:R-:W1:Y:S01]  /*5ca0*/  LDC.64 R144, c[0x0][0xb10] ;  /* 0x0002c400ff907b82 */ /* 0x000e620000000a00 */
[----:B------:R-:W-:-:S07]  /*5cb0*/  UIADD3 UR46, UPT, UPT, UR47, 0x400, URZ ;  /* 0x000004002f2e7890 */ /* 0x000fce000fffe0ff */
[----:B------:R-:W1:Y:S08]  /*5cc0*/  LDC.64 R70, c[0x0][0xb18] ;  /* 0x0002c600ff467b82 */ /* 0x000e700000000a00 */
[----:B------:R-:W1:Y:S01]  /*5cd0*/  LDC.64 R68, c[0x0][0xb28] ;  /* 0x0002ca00ff447b82 */ /* 0x000e620000000a00 */
[C---:B---3--:R-:W-:Y:S01]  /*5ce0*/  VIADD R3, R2.reuse, 0x40 ;  /* 0x0000004002037836 */ /* 0x048fe20000000000 */
[----:B------:R-:W-:-:S06]  /*5cf0*/  LOP3.LUT R2, R2, 0xffff, RZ, 0xc0, !PT ;  /* 0x0000ffff02027812 */ /* 0x000fcc00078ec0ff */
[----:B------:R-:W3:Y:S01]  /*5d00*/  LDC.64 R150, c[0x0][0xa80] ;  /* 0x0002a000ff967b82 */ /* 0x000ee20000000a00 */
[----:B------:R-:W-:-:S05]  /*5d10*/  LOP3.LUT R3, R3, 0xffff, RZ, 0xc0, !PT ;  /* 0x0000ffff03037812 */ /* 0x000fca00078ec0ff */
[----:B------:R1:W-:Y:S02]  /*5d20*/  STL.64 [R1], R2 ;  /* 0x0000000201007387 */ /* 0x0003e40000100a00 */
[----:B------:R-:W1:Y:S08]  /*5d30*/  LDC.64 R148, c[0x0][0xa88] ;  /* 0x0002a200ff947b82 */ /* 0x000e700000000a00 */
[----:B------:R-:W1:Y:S08]  /*5d40*/  LDC.64 R146, c[0x0][0xa90] ;  /* 0x0002a400ff927b82 */ /* 0x000e700000000a00 */
[----:B--2-4-:R-:W1:Y:S02]  /*5d50*/  LDC R166, c[0x0][0x374] ;  /* 0x0000dd00ffa67b82 */ /* 0x014e640000000800 */
.L_x_117:
[----:B-1----:R-:W-:Y:S04]  /*5d60*/  SHF.L.U32 R3, R169, 0x1f, RZ ;  /* 0x0000001fa9037819 */ /* 0x002fe800000006ff */
[----:B------:R-:W1:Y:S02]  /*5d70*/  SYNCS.PHASECHK.TRANS64.TRYWAIT P0, [UR47+0x240], R3 ;  /* 0x00024003ff0075a7 */ /* 0x000e64000800112f */
[----:B-12---:R-:W-:Y:S05]  /*5d80*/  @!P0 BRA `(.L_x_100) ;  /* 0x0000003400148947 */ /* 0x006fea0003800000 */
.L_x_207:
[----:B------:R-:W2:Y:S01]  /*5d90*/  LDC.64 R12, c[0x0][0xb10] ;  /* 0x0002c400ff0c7b82 */ /* 0x000ea20000000a00 */
[----:B------:R-:W4:Y:S01]  /*5da0*/  LDS.128 R20, [UR47+0x280] ;  /* 0x0002802fff147984 */ /* 0x000f220008000c00 */
[----:B------:R-:W-:Y:S01]  /*5db0*/  UIADD3 UR4, UPT, UPT, UR47, 0x248, URZ ;  /* 0x000002482f047890 */ /* 0x000fe2000fffe0ff */
[----:B-1----:R-:W-:Y:S01]  /*5dc0*/  IMAD R0, R76, 0x4, R1 ;  /* 0x000000044c007824 */ /* 0x002fe200078e0201 */
[----:B------:R-:W-:Y:S04]  /*5dd0*/  ISETP.NE.AND P1, PT, R73, 0x1, PT ;  /* 0x000000014900780c */ /* 0x000fe80003f25270 */
[----:B------:R-:W1:Y:S01]  /*5de0*/  LDC.64 R10, c[0x0][0xb18] ;  /* 0x0002c600ff0a7b82 */ /* 0x000e620000000a00 */
[----:B------:R-:W-:Y:S01]  /*5df0*/  UPRMT UR4, URZ, 0x654, UR4 ;  /* 0x00000654ff047896 */ /* 0x000fe20008000004 */
[----:B------:R-:W-:Y:S01]  /*5e00*/  ISETP.GE.AND P0, PT, R72, 0x1, PT ;  /* 0x000000014800780c */ /* 0x000fe20003f06270 */
[----:B------:R-:W-:Y:S01]  /*5e10*/  @!PT LDS RZ, [RZ] ;  /* 0x00000000fffff984 */ /* 0x000fe20000000800 */
[----:B------:R-:W-:Y:S01]  /*5e20*/  @!PT LDS RZ, [RZ] ;  /* 0x00000000fffff984 */ /* 0x000fe20000000800 */
[----:B------:R-:W-:Y:S01]  /*5e30*/  @!PT LDS RZ, [RZ] ;  /* 0x00000000fffff984 */ /* 0x000fe20000000800 */
[----:B------:R-:W-:Y:S01]  /*5e40*/  @!PT LDS RZ, [RZ] ;  /* 0x00000000fffff984 */ /* 0x000fe20000000800 */
[----:B------:R3:W-:Y:S06]  /*5e50*/  MEMBAR.ALL.CTA ;  /* 0x0000000000007992 */ /* 0x0007ec0000008000 */
[----:B---3--:R-:W3:Y:S01]  /*5e60*/  FENCE.VIEW.ASYNC.S ;  /* 0x00000000000073c6 */ /* 0x008ee20000000000 */
[----:B------:R-:W1:Y:S08]  /*5e70*/  @!P1 LDC R14, c[0x0][0xb20] ;  /* 0x0002c800ff0e9b82 */ /* 0x000e700000000800 */
[----:B------:R-:W1:Y:S01]  /*5e80*/  @!P1 LDC R9, c[0x0][0xb0c] ;  /* 0x0002c300ff099b82 */ /* 0x000e620000000800 */
[----:B---3--:R-:W-:Y:S01]  /*5e90*/  SYNCS.ARRIVE.TRANS64.RED.A1T0 RZ, [UR4], RZ ;  /* 0x000000ffffff79a7 */ /* 0x008fe20008100404 */
[----:B------:R3:W5:Y:S01]  /*5ea0*/  LDL R17, [R0] ;  /* 0x0000000000117983 */ /* 0x0007620000100800 */
[----:B----4-:R-:W-:Y:S04]  /*5eb0*/  LOP3.LUT P4, RZ, R22, 0x1, RZ, 0xc0, !PT ;  /* 0x0000000116ff7812 */ /* 0x010fe8000788c0ff */
[----:B------:R-:W-:Y:S09]  /*5ec0*/  P2R R179, PR, RZ, 0x10 ;  /* 0x00000010ffb37803 */ /* 0x000ff20000000000 */
[----:B------:R-:W-:Y:S02]  /*5ed0*/  @P4 MOV R77, R20 ;  /* 0x00000014004d4202 */ /* 0x000fe40000000f00 */
[----:B------:R-:W-:Y:S01]  /*5ee0*/  @P4 LOP3.LUT R75, R21, 0xffff, RZ, 0xc0, !PT ;  /* 0x0000ffff154b4812 */ /* 0x000fe200078ec0ff */
[----:B--23--:R-:W-:Y:S06]  /*5ef0*/  @!P0 BRA `(.L_x_101) ;  /* 0x0000000000a48947 */ /* 0x00cfec0003800000 */
        /* <DEDUP_REMOVED lines=8> */
[----:B------:R-:W-:Y:S01]  /*5f80*/  SEL R3, R166, R25, !P0 ;  /* 0x00000019a6037207 */ /* 0x000fe20004000000 */
[----:B------:R-:W-:Y:S01]  /*5f90*/  IMAD.HI.U32 R25, R75, R71, RZ ;  /* 0x000000474b197227 */ /* 0x000fe200078e00ff */
[----:B------:R-:W-:Y:S02]  /*5fa0*/  SEL R7, R165, R16, !P3 ;  /* 0x00000010a5077207 */ /* 0x000fe40005800000 */
[----:B------:R-:W-:Y:S01]  /*5fb0*/  SHF.R.U32.HI R24, RZ, R145, R24 ;  /* 0x00000091ff187219 */ /* 0x000fe20000011618 */
[-C--:B------:R-:W-:Y:S04]  /*5fc0*/  IMAD.HI.U32 R16, R3, R68.reuse, RZ ;  /* 0x0000004403107227 */ /* 0x080fe800078e00ff */
[----:B------:R-:W-:Y:S01]  /*5fd0*/  IMAD.HI.U32 R18, R7, R68, RZ ;  /* 0x0000004407127227 */ /* 0x000fe200078e00ff */
[-C--:B------:R-:W-:Y:S02]  /*5fe0*/  @P2 SHF.R.U32.HI R3, RZ, R69.reuse, R16 ;  /* 0x00000045ff032219 */ /* 0x080fe40000011610 */
[----:B------:R-:W-:Y:S02]  /*5ff0*/  SHF.R.U32.HI R16, RZ, R164, R25 ;  /* 0x000000a4ff107219 */ /* 0x000fe40000011619 */
[----:B------:R-:W-:Y:S01]  /*6000*/  @P2 SHF.R.U32.HI R7, RZ, R69, R18 ;  /* 0x00000045ff072219 */ /* 0x000fe20000011612 */
[C---:B------:R-:W-:Y:S01]  /*6010*/  IMAD R2, R72.reuse, R3, RZ ;  /* 0x0000000348027224 */ /* 0x040fe200078e02ff */
[----:B------:R-:W-:Y:S02]  /*6020*/  SEL R5, R75, R16, !P0 ;  /* 0x000000104b057207 */ /* 0x000fe40004000000 */
[----:B------:R-:W-:Y:S01]  /*6030*/  SEL R3, R77, R24, !P3 ;  /* 0x000000184d037207 */ /* 0x000fe20005800000 */
[----:B------:R-:W-:Y:S01]  /*6040*/  IMAD R4, R72, R7, RZ ;  /* 0x0000000748047224 */ /* 0x000fe200078e02ff */
[C---:B------:R-:W-:Y:S01]  /*6050*/  ISETP.GE.AND P0, PT, R5.reuse, R2, PT ;  /* 0x000000020500720c */ /* 0x040fe20003f06270 */
[----:B------:R-:W-:Y:S03]  /*6060*/  IMAD.HI.U32 R6, R5, R68, RZ ;  /* 0x0000004405067227 */ /* 0x000fe600078e00ff */
[----:B------:R-:W-:Y:S01]  /*6070*/  ISETP.GE.OR P0, PT, R3, R4, P0 ;  /* 0x000000040300720c */ /* 0x000fe20000706670 */
[----:B------:R-:W-:Y:S01]  /*6080*/  IMAD.MOV R4, RZ, RZ, -R3 ;  /* 0x000000ffff047224 */ /* 0x000fe200078e0a03 */
[-C--:B------:R-:W-:Y:S03]  /*6090*/  SHF.R.U32.HI R6, RZ, R69.reuse, R6 ;  /* 0x00000045ff067219 */ /* 0x080fe60000011606 */
[----:B------:R-:W-:Y:S01]  /*60a0*/  IMAD R77, R74, R4, R77 ;  /* 0x000000044a4d7224 */ /* 0x000fe200078e024d */
[----:B------:R-:W-:Y:S05]  /*60b0*/  SEL R15, R5, R6, !P2 ;  /* 0x00000006050f7207 */ /* 0x000fea0005000000 */
[----:B------:R-:W-:Y:S02]  /*60c0*/  IMAD.MOV R6, RZ, RZ, -R15 ;  /* 0x000000ffff067224 */ /* 0x000fe400078e0a0f */
[C---:B------:R-:W-:Y:S04]  /*60d0*/  @!P0 IMAD.HI.U32 R2, R3.reuse, R68, RZ ;  /* 0x0000004403028227 */ /* 0x040fe800078e00ff */
[----:B------:R-:W-:Y:S01]  /*60e0*/  IMAD R6, R72, R6, R5 ;  /* 0x0000000648067224 */ /* 0x000fe200078e0205 */
[----:B------:R-:W-:Y:S04]  /*60f0*/  @!P0 SHF.R.U32.HI R2, RZ, R69, R2 ;  /* 0x00000045ff028219 */ /* 0x000fe80000011602 */
[----:B------:R-:W-:Y:S02]  /*6100*/  @!P0 SEL R0, R3, R2, !P2 ;  /* 0x0000000203008207 */ /* 0x000fe40005000000 */
[----:B------:R-:W-:Y:S02]  /*6110*/  IADD3 R2, PT, PT, -R5, RZ, RZ ;  /* 0x000000ff05027210 */ /* 0x000fe40007ffe1ff */
[----:B------:R-:W-:Y:S01]  /*6120*/  @!P0 IADD3 R8, PT, PT, R15, -R0, RZ ;  /* 0x800000000f088210 */ /* 0x000fe20007ffe0ff */
[----:B------:R-:W-:Y:S02]  /*6130*/  @!P0 IMAD R0, R7, R6, R0 ;  /* 0x0000000607008224 */ /* 0x000fe400078e0200 */
[----:B------:R-:W-:Y:S02]  /*6140*/  IMAD R75, R70, R2, R75 ;  /* 0x00000002464b7224 */ /* 0x000fe400078e024b */
[----:B------:R-:W-:Y:S02]  /*6150*/  @!P0 IMAD R5, R8, R72, R3 ;  /* 0x0000004808058224 */ /* 0x000fe400078e0203 */
[----:B------:R-:W-:Y:S04]  /*6160*/  @!P0 IMAD.MOV.U32 R3, RZ, RZ, R0 ;  /* 0x000000ffff038224 */ /* 0x000fe800078e0000 */
[----:B------:R-:W-:Y:S02]  /*6170*/  IMAD R77, R3, R74, R77 ;  /* 0x0000004a034d7224 */ /* 0x000fe400078e024d */
[----:B------:R-:W-:Y:S07]  /*6180*/  IMAD R75, R5, R70, R75 ;  /* 0x00000046054b7224 */ /* 0x000fee00078e024b */
.L_x_101:
[----:B------:R-:W-:Y:S01]  /*6190*/  @!P1 IMAD.HI.U32 R0, R77, R12, RZ ;  /* 0x0000000c4d009227 */ /* 0x000fe200078e00ff */
[----:B-1----:R-:W-:Y:S01]  /*61a0*/  @!P1 ISETP.NE.AND P0, PT, R10, 0x1, PT ;  /* 0x000000010a00980c */ /* 0x002fe20003f05270 */
[----:B------:R-:W-:Y:S01]  /*61b0*/  ULOP3.LUT UP0, URZ, UR46, 0x1b0, URZ, 0xc0, !UPT ;  /* 0x000001b02eff7892 */ /* 0x000fe2000f80c0ff */
[----:B------:R-:W-:Y:S01]  /*61c0*/  @!P1 ISETP.NE.AND P2, PT, R9, 0x1, PT ;  /* 0x000000010900980c */ /* 0x000fe20003f45270 */
[----:B------:R-:W-:Y:S01]  /*61d0*/  @!P1 IMAD.HI.U32 R3, R75, R11, RZ ;  /* 0x0000000b4b039227 */ /* 0x000fe200078e00ff */
[----:B------:R-:W-:Y:S02]  /*61e0*/  @!P1 SHF.R.U32.HI R0, RZ, R13, R0 ;  /* 0x0000000dff009219 */ /* 0x000fe40000011600 */
[----:B------:R-:W-:Y:S02]  /*61f0*/  @P4 SHF.R.U32.HI R175, RZ, 0x10, R21 ;  /* 0x00000010ffaf4819 */ /* 0x000fe40000011615 */
[----:B------:R-:W-:Y:S02]  /*6200*/  @!P1 SHF.R.U32.HI R2, RZ, R14, R3 ;  /* 0x0000000eff029219 */ /* 0x000fe40000011603 */
[----:B------:R-:W-:Y:S02]  /*6210*/  @!P1 SEL R3, R77, R0, !P2 ;  /* 0x000000004d039207 */ /* 0x000fe40005000000 */
[----:B------:R-:W-:Y:S05]  /*6220*/  @!P1 SEL R2, R75, R2, !P0 ;  /* 0x000000024b029207 */ /* 0x000fea0004000000 */
[----:B------:R-:W-:Y:S02]  /*6230*/  @!P1 IMAD.IADD R0, R2, 0x1, -R3 ;  /* 0x0000000102009824 */ /* 0x000fe400078e0a03 */
[----:B------:R-:W-:Y:S02]  /*6240*/  @!P1 IMAD.IADD R2, R3, 0x1, -R2 ;  /* 0x0000000103029824 */ /* 0x000fe400078e0a02 */
[----:B------:R-:W-:Y:S02]  /*6250*/  @!P1 IMAD R77, R0, R9, R77 ;  /* 0x00000009004d9224 */ /* 0x000fe400078e024d */
[----:B------:R-:W-:Y:S01]  /*6260*/  @!P1 IMAD R75, R2, R10, R75 ;  /* 0x0000000a024b9224 */ /* 0x000fe200078e024b */
[----:B------:R-:W-:Y:S06]  /*6270*/  BRA.U !UP0, `(.L_x_102) ;  /* 0x0000000108407547 */ /* 0x000fec000b800000 */
[----:B------:R-:W1:Y:S01]  /*6280*/  LDCU.64 UR8, c[0x4][0x80] ;  /* 0x01001000ff0877ac */ /* 0x000e620008000a00 */
[----:B------:R-:W-:Y:S01]  /*6290*/  MOV R3, 0x0 ;  /* 0x0000000000037802 */ /* 0x000fe20000000f00 */
[----:B------:R-:W-:Y:S02]  /*62a0*/  HFMA2 R12, -RZ, RZ, 0, 5.9604644775390625e-08 ;  /* 0x00000001ff0c7431 */ /* 0x000fe400000001ff */
[----:B------:R-:W-:Y:S02]  /*62b0*/  IMAD.MOV.U32 R8, RZ, RZ, 0x70 ;  /* 0x00000070ff087424 */ /* 0x000fe400078e00ff */
[----:B------:R-:W-:Y:S01]  /*62c0*/  IMAD.MOV.U32 R13, RZ, RZ, RZ ;  /* 0x000000ffff0d7224 */ /* 0x000fe200078e00ff */
[----:B------:R-:W2:Y:S01]  /*62d0*/  LDCU.64 UR6, c[0x4][0x88] ;  /* 0x01001100ff0677ac */ /* 0x000ea20008000a00 */
[----:B------:R-:W3:Y:S01]  /*62e0*/  LDC.64 R2, c[0x4][R3] ;  /* 0x0100000003027b82 */ /* 0x000ee20000000a00 */
[----:B------:R-:W4:Y:S01]  /*62f0*/  LDCU.64 UR4, c[0x4][0x8] ;  /* 0x01000100ff0477ac */ /* 0x000f220008000a00 */
[----:B-1----:R-:W-:Y:S01]  /*6300*/  MOV R5, UR9 ;  /* 0x0000000900057c02 */ /* 0x002fe20008000f00 */
[----:B------:R-:W-:Y:S01]  /*6310*/  IMAD.U32 R4, RZ, RZ, UR8 ;  /* 0x00000008ff047e24 */ /* 0x000fe2000f8e00ff */
[----:B--2---:R-:W-:Y:S01]  /*6320*/  MOV R7, UR7 ;  /* 0x0000000700077c02 */ /* 0x004fe20008000f00 */
[----:B------:R-:W-:Y:S01]  /*6330*/  IMAD.U32 R6, RZ, RZ, UR6 ;  /* 0x00000006ff067e24 */ /* 0x000fe2000f8e00ff */
[----:B----4-:R-:W-:Y:S01]  /*6340*/  MOV R11, UR5 ;  /* 0x00000005000b7c02 */ /* 0x010fe20008000f00 */
[----:B------:R-:W-:Y:S02]  /*6350*/  IMAD.U32 R10, RZ, RZ, UR4 ;  /* 0x00000004ff0a7e24 */ /* 0x000fe4000f8e00ff */
[----:B------:R-:W-:Y:S07]  /*6360*/  LEPC R20, `(.L_x_102) ;  /* 0x000000001014794e */ /* 0x000fee0000000000 */
[----:B---3-5:R-:W-:Y:S05]  /*6370*/  CALL.ABS.NOINC R2 ;  /* 0x0000000002007343 */ /* 0x028fea0003c00000 */
.L_x_102:
[----:B------:R-:W-:Y:S01]  /*6380*/  LOP3.LUT P0, RZ, R178, 0x1b0, RZ, 0xc0, !PT ;  /* 0x000001b0b2ff7812 */ /* 0x000fe2000780c0ff */
[----:B------:R-:W-:Y:S11]  /*6390*/  BSSY.RECONVERGENT B6, `(.L_x_103) ;  /* 0x0000013000067945 */ /* 0x000ff60003800200 */
[----:B------:R-:W-:Y:S01]  /*63a0*/  @!UPT UIADD3 URZ, UPT, UPT, URZ, URZ, URZ ;  /* 0x000000fffffff290 */ /* 0x000fe2000fffe0ff */
[----:B------:R-:W-:Y:S05]  /*63b0*/  @!P0 BRA `(.L_x_104) ;  /* 0x0000000000408947 */ /* 0x000fea0003800000 */
        /* <DEDUP_REMOVED lines=16> */
.L_x_104:
[----:B------:R-:W-:Y:S05]  /*64c0*/  BSYNC.RECONVERGENT B6 ;  /* 0x0000000000067941 */ /* 0x000fea0003800200 */
.L_x_103:
[----:B------:R-:W-:Y:S01]  /*64d0*/  ISETP.NE.AND P6, PT, R174, RZ, PT ;  /* 0x000000ffae00720c */ /* 0x000fe20003fc5270 */
[----:B------:R-:W-:Y:S01]  /*64e0*/  UISETP.NE.U32.AND UP0, UPT, UR40, URZ, UPT ;  /* 0x000000ff2800728c */ /* 0x000fe2000bf05070 */
[----:B------:R-:W-:Y:S02]  /*64f0*/  ISETP.NE.U32.AND P2, PT, RZ, UR42, PT ;  /* 0x0000002aff007c0c */ /* 0x000fe4000bf45070 */
[----:B------:R-:W-:Y:S01]  /*6500*/  PLOP3.LUT P0, PT, PT, PT, PT, 0x8, 0x80 ;  /* 0x000000000080781c */ /* 0x000fe20003f0e170 */
[----:B------:R-:W-:Y:S01]  /*6510*/  UISETP.NE.AND.EX UP0, UPT, UR41, URZ, UPT, UP0 ;  /* 0x000000ff2900728c */ /* 0x000fe2000bf05300 */
[----:B------:R-:W-:Y:S07]  /*6520*/  ISETP.NE.AND.EX P2, PT, RZ, UR43, PT, P2 ;  /* 0x0000002bff007c0c */ /* 0x000fee000bf45320 */
[----:B------:R-:W1:Y:S01]  /*6530*/  @P6 LDC.64 R2, c[0x0][0x888] ;  /* 0x00022200ff026b82 */ /* 0x000e620000000a00 */
[----:B------:R-:W-:Y:S02]  /*6540*/  @P6 PLOP3.LUT P0, PT, P2, PT, PT, 0x80, 0x8 ;  /* 0x000000000008681c */ /* 0x000fe4000170f070 */
[----:B-1----:R-:W-:Y:S04]  /*6550*/  @P6 ISETP.NE.U32.AND P1, PT, R2, RZ, PT ;  /* 0x000000ff0200620c */ /* 0x002fe80003f25070 */
[----:B------:R-:W-:Y:S01]  /*6560*/  @P6 ISETP.NE.AND.EX P1, PT, R3, RZ, PT, P1 ;  /* 0x000000ff0300620c */ /* 0x000fe20003f25310 */
[----:B------:R-:W-:Y:S01]  /*6570*/  @!UPT UIADD3 URZ, UPT, UPT, URZ, URZ, URZ ;  /* 0x000000fffffff290 */ /* 0x000fe2000fffe0ff */
[----:B------:R-:W-:Y:S11]  /*6580*/  @!P2 BRA `(.L_x_105) ;  /* 0x00000000002ca947 */ /* 0x000ff60003800000 */
[----:B------:R-:W-:Y:S01]  /*6590*/  ISETP.NE.U32.AND P3, PT, RZ, UR36, PT ;  /* 0x00000024ff007c0c */ /* 0x000fe2000bf65070 */
[----:B------:R-:W-:Y:S03]  /*65a0*/  IMAD.MOV.U32 R162, RZ, RZ, 0x1 ;  /* 0x00000001ffa27424 */ /* 0x000fe600078e00ff */
[----:B------:R-:W-:Y:S11]  /*65b0*/  ISETP.NE.AND.EX P3, PT, RZ, UR37, PT, P3 ;  /* 0x00000025ff007c0c */ /* 0x000ff6000bf65330 */
[----:B------:R-:W-:Y:S02]  /*65c0*/  @!UPT UIADD3 URZ, UPT, UPT, URZ, URZ, URZ ;  /* 0x000000fffffff290 */ /* 0x000fe4000fffe0ff */
[----:B------:R-:W1:Y:S01]  /*65d0*/  @P3 LDC.64 R2, c[0x0][0x888] ;  /* 0x00022200ff023b82 */ /* 0x000e620000000a00 */
[----:B------:R-:W-:Y:S04]  /*65e0*/  @P3 IMAD R0, R19, UR42, RZ ;  /* 0x0000002a13003c24 */ /* 0x000fe8000f8e02ff */
[----:B-1----:R-:W-:Y:S04]  /*65f0*/  @P3 IMAD.WIDE R2, R0, 0x4, R2 ;  /* 0x0000000400023825 */ /* 0x002fe800078e0202 */
[----:B------:R-:W-:Y:S01]  /*6600*/  HFMA2 R0, -RZ, RZ, 0, 5.9604644775390625e-08 ;  /* 0x00000001ff007431 */ /* 0x000fe200000001ff */
[----:B-----5:R1:W5:Y:S04]  /*6610*/  @P3 LDG.E R81, desc[UR44][R2.64] ;  /* 0x0000002c02513981 */ /* 0x020368000c1e1900 */
[----:B------:R-:W-:Y:S01]  /*6620*/  @!P3 PRMT R162, R0, 0x7610, R162 ;  /* 0x0000761000a2b816 */ /* 0x000fe200000000a2 */
[----:B-1----:R-:W2:Y:S06]  /*6630*/  @!P3 LDC R81, c[0x0][0x880] ;  /* 0x00022000ff51bb82 */ /* 0x002eac0000000800 */
.L_x_105:
[----:B------:R-:W-:Y:S05]  /*6640*/  BRA.U !UP0, `(.L_x_106) ;  /* 0x0000000108207547 */ /* 0x000fea000b800000 */
[----:B------:R-:W-:Y:S04]  /*6650*/  ISETP.NE.U32.AND P3, PT, RZ, UR38, PT ;  /* 0x00000026ff007c0c */ /* 0x000fe8000bf65070 */
[----:B------:R-:W-:Y:S11]  /*6660*/  ISETP.NE.AND.EX P3, PT, RZ, UR39, PT, P3 ;  /* 0x00000027ff007c0c */ /* 0x000ff6000bf65330 */
[----:B------:R-:W-:Y:S02]  /*6670*/  @!UPT UIADD3 URZ, UPT, UPT, URZ, URZ, URZ ;  /* 0x000000fffffff290 */ /* 0x000fe4000fffe0ff */
[----:B------:R-:W1:Y:S01]  /*6680*/  @P3 LDC.64 R2, c[0x0][0x8a8] ;  /* 0x00022a00ff023b82 */ /* 0x000e620000000a00 */
[----:B------:R-:W-:Y:S04]  /*6690*/  @P3 IMAD R5, R19, UR40, RZ ;  /* 0x0000002813053c24 */ /* 0x000fe8000f8e02ff */
[----:B-1----:R-:W-:Y:S05]  /*66a0*/  @P3 IMAD.WIDE R2, R5, 0x4, R2 ;  /* 0x0000000405023825 */ /* 0x002fea00078e0202 */
[----:B-----5:R1:W5:Y:S02]  /*66b0*/  @P3 LDG.E R79, desc[UR44][R2.64] ;  /* 0x0000002c024f3981 */ /* 0x020364000c1e1900 */
[----:B-1----:R-:W3:Y:S02]  /*66c0*/  @!P3 LDC R79, c[0x0][0x8a0] ;  /* 0x00022800ff4fbb82 */ /* 0x002ee40000000800 */
.L_x_106:
[----:B--2--5:R-:W-:Y:S01]  /*66d0*/  @P6 FSETP.NEU.AND P3, PT, R81, RZ, PT ;  /* 0x000000ff5100620b */ /* 0x024fe20003f6d000 */
[----:B------:R-:W-:Y:S01]  /*66e0*/  BSSY B1, `(.L_x_107) ;  /* 0x000003f000017945 */ /* 0x000fe20003800000 */
[----:B------:R-:W-:Y:S01]  /*66f0*/  @P6 SEL R5, RZ, 0xffffffff, P1 ;  /* 0xffffffffff056807 */ /* 0x000fe20000800000 */
[----:B------:R-:W-:Y:S01]  /*6700*/  IMAD.IADD R64, R78, 0x1, R17 ;  /* 0x000000014e407824 */ /* 0x000fe200078e0211 */
[----:B------:R-:W-:Y:S02]  /*6710*/  @P6 SEL R0, RZ, 0xffffffff, P3 ;  /* 0xffffffffff006807 */ /* 0x000fe40001800000 */
[----:B------:R-:W-:Y:S02]  /*6720*/  CS2R R86, SRZ ;  /* 0x0000000000567805 */ /* 0x000fe4000001ff00 */
[----:B------:R-:W-:Y:S02]  /*6730*/  @P6 LOP3.LUT P1, RZ, R162, 0xff, RZ, 0xc0, !PT ;  /* 0x000000ffa2ff6812 */ /* 0x000fe4000782c0ff */
[----:B------:R-:W-:Y:S02]  /*6740*/  CS2R R84, SRZ ;  /* 0x0000000000547805 */ /* 0x000fe4000001ff00 */
[----:B------:R-:W-:Y:S02]  /*6750*/  LEA R152, R76, UR47, 0x3 ;  /* 0x0000002f4c987c11 */ /* 0x000fe4000f8e18ff */
[----:B------:R-:W-:Y:S02]  /*6760*/  CS2R R90, SRZ ;  /* 0x00000000005a7805 */ /* 0x000fe4000001ff00 */
[----:B------:R-:W-:Y:S02]  /*6770*/  @P0 SEL R0, R5, R0, !P1 ;  /* 0x0000000005000207 */ /* 0x000fe40004800000 */
[----:B------:R-:W-:Y:S02]  /*6780*/  CS2R R88, SRZ ;  /* 0x0000000000587805 */ /* 0x000fe4000001ff00 */
[----:B------:R-:W-:Y:S02]  /*6790*/  SHF.L.U32 R3, R170, 0x1f, RZ ;  /* 0x0000001faa037819 */ /* 0x000fe400000006ff */
[----:B------:R-:W-:Y:S02]  /*67a0*/  CS2R R98, SRZ ;  /* 0x0000000000627805 */ /* 0x000fe4000001ff00 */
[----:B------:R-:W-:Y:S02]  /*67b0*/  @P6 LOP3.LUT R0, R0, 0x1, RZ, 0xc0, !PT ;  /* 0x0000000100006812 */ /* 0x000fe400078ec0ff */
[----:B------:R-:W-:Y:S02]  /*67c0*/  CS2R R96, SRZ ;  /* 0x0000000000607805 */ /* 0x000fe4000001ff00 */
[----:B------:R-:W-:Y:S02]  /*67d0*/  PLOP3.LUT P4, PT, PT, PT, PT, 0x8, 0x80 ;  /* 0x000000000080781c */ /* 0x000fe40003f8e170 */
[----:B------:R-:W-:Y:S02]  /*67e0*/  CS2R R94, SRZ ;  /* 0x00000000005e7805 */ /* 0x000fe4000001ff00 */
[----:B------:R-:W-:Y:S02]  /*67f0*/  ISETP.NE.U32.OR P1, PT, R0, 0x1, !P6 ;  /* 0x000000010000780c */ /* 0x000fe40007725470 */
[----:B------:R-:W-:Y:S11]  /*6800*/  CS2R R92, SRZ ;  /* 0x00000000005c7805 */ /* 0x000ff6000001ff00 */
[----:B------:R-:W-:Y:S04]  /*6810*/  @P1 SHF.L.U32 R2, R168, 0x1f, RZ ;  /* 0x0000001fa8021819 */ /* 0x000fe800000006ff */
[----:B------:R-:W1:Y:S01]  /*6820*/  @P1 SYNCS.PHASECHK.TRANS64.TRYWAIT P0, [UR47+0x220], R2 ;  /* 0x00022002ff0015a7 */ /* 0x000e62000800112f */
[----:B------:R2:W4:Y:S01]  /*6830*/  SYNCS.PHASECHK.TRANS64.TRYWAIT P3, [R152+URZ+0x250], R3 ;  /* 0x00025003980075a7 */ /* 0x00052200080611ff */
[----:B-1----:R-:W-:Y:S01]  /*6840*/  @P1 PLOP3.LUT P4, PT, P0, PT, PT, 0x8, 0x80 ;  /* 0x000000000080181c */ /* 0x002fe2000078e170 */
[----:B------:R-:W-:Y:S01]  /*6850*/  @!UPT UIADD3 URZ, UPT, UPT, URZ, URZ, URZ ;  /* 0x000000fffffff290 */ /* 0x000fe2000fffe0ff */
[----:B--2-4-:R-:W-:Y:S11]  /*6860*/  @!P1 BRA `(.L_x_108) ;  /* 0x0000000000989947 */ /* 0x014ff60003800000 */
[----:B------:R-:W-:Y:S01]  /*6870*/  ISETP.NE.U32.AND P0, PT, RZ, UR36, PT ;  /* 0x00000024ff007c0c */ /* 0x000fe2000bf05070 */
[----:B------:R-:W-:Y:S01]  /*6880*/  BSSY B0, `(.L_x_109) ;  /* 0x0000016000007945 */ /* 0x000fe20003800000 */
[----:B------:R-:W-:Y:S02]  /*6890*/  FSETP.NEU.AND P1, PT, R81, RZ, PT ;  /* 0x000000ff5100720b */ /* 0x000fe40003f2d000 */
[----:B------:R-:W-:Y:S02]  /*68a0*/  CS2R R94, SRZ ;  /* 0x00000000005e7805 */ /* 0x000fe4000001ff00 */
[----:B------:R-:W-:Y:S02]  /*68b0*/  ISETP.NE.AND.EX P0, PT, RZ, UR37, PT, P0 ;  /* 0x00000025ff007c0c */ /* 0x000fe4000bf05300 */
[----:B------:R-:W-:Y:S02]  /*68c0*/  CS2R R92, SRZ ;  /* 0x00000000005c7805 */ /* 0x000fe4000001ff00 */
[----:B------:R-:W-:Y:S02]  /*68d0*/  SEL R0, RZ, 0xffffffff, P1 ;  /* 0xffffffffff007807 */ /* 0x000fe40000800000 */
[----:B------:R-:W-:Y:S02]  /*68e0*/  CS2R R98, SRZ ;  /* 0x0000000000627805 */ /* 0x000fe4000001ff00 */
[----:B------:R-:W-:Y:S02]  /*68f0*/  LOP3.LUT P1, RZ, R162, 0xff, RZ, 0xc0, !PT ;  /* 0x000000ffa2ff7812 */ /* 0x000fe4000782c0ff */
[----:B------:R-:W-:Y:S02]  /*6900*/  CS2R R96, SRZ ;  /* 0x0000000000607805 */ /* 0x000fe4000001ff00 */
[----:B------:R-:W-:Y:S02]  /*6910*/  SEL R5, RZ, 0xffffffff, P0 ;  /* 0xffffffffff057807 */ /* 0x000fe40000000000 */
[----:B------:R-:W-:Y:S02]  /*6920*/  CS2R R90, SRZ ;  /* 0x00000000005a7805 */ /* 0x000fe4000001ff00 */
[----:B------:R-:W-:Y:S02]  /*6930*/  CS2R R88, SRZ ;  /* 0x0000000000587805 */ /* 0x000fe4000001ff00 */
[----:B------:R-:W-:Y:S02]  /*6940*/  CS2R R86, SRZ ;  /* 0x0000000000567805 */ /* 0x000fe4000001ff00 */
[----:B------:R-:W-:Y:S02]  /*6950*/  @P2 SEL R0, R5, R0, !P1 ;  /* 0x0000000005002207 */ /* 0x000fe40004800000 */
[----:B------:R-:W-:Y:S02]  /*6960*/  CS2R R84, SRZ ;  /* 0x0000000000547805 */ /* 0x000fe4000001ff00 */
[----:B------:R-:W-:Y:S04]  /*6970*/  LOP3.LUT R0, R0, 0x1, RZ, 0xc0, !PT ;  /* 0x0000000100007812 */ /* 0x000fe800078ec0ff */
[----:B------:R-:W-:Y:S01]  /*6980*/  ISETP.NE.U32.AND P0, PT, R0, 0x1, PT ;  /* 0x000000010000780c */ /* 0x000fe20003f05070 */
[----:B------:R-:W-:Y:S01]  /*6990*/  @!UPT UIADD3 URZ, UPT, UPT, URZ, URZ, URZ ;  /* 0x000000fffffff290 */ /* 0x000fe2000fffe0ff */
[----:B------:R-:W-:Y:S11]  /*69a0*/  @!P4 BRA `(.L_x_110) ;  /* 0x00000000000cc947 */ /* 0x000ff60003800000 */
[----:B------:R-:W-:Y:S04]  /*69b0*/  SHF.L.U32 R5, R168, 0x1f, RZ ;  /* 0x0000001fa8057819 */ /* 0x000fe800000006ff */
[----:B------:R-:W1:Y:S02]  /*69c0*/  SYNCS.PHASECHK.TRANS64.TRYWAIT P1, [UR47+0x220], R5 ;  /* 0x00022005ff0075a7 */ /* 0x000e64000802112f */
[----:B-1----:R-:W-:Y:S05]  /*69d0*/  @!P1 BRA `(.L_x_111) ;  /* 0x0000002800189947 */ /* 0x002fea0003800000 */
.L_x_110:
[----:B------:R-:W-:Y:S05]  /*69e0*/  BSYNC B0 ;  /* 0x0000000000007941 */ /* 0x000fea0003800000 */
.L_x_109:
[----:B------:R2:W4:Y:S01]  /*69f0*/  @P0 LDS.128 R92, [R172+UR47+0x400] ;  /* 0x0004002fac5c0984 */ /* 0x0005220008000c00 */
[----:B------:R-:W-:Y:S01]  /*6a00*/  UIADD3 UR4, UPT, UPT, UR47, 0x228, URZ ;  /* 0x000002282f047890 */ /* 0x000fe2000fffe0ff */
[----:B------:R-:W-:Y:S02]  /*6a10*/  LOP3.LUT R168, R168, 0x1, RZ, 0x3c, !PT ;  /* 0x00000001a8a87812 */ /* 0x000fe400078e3cff */
[----:B------:R2:W1:Y:S01]  /*6a20*/  @P0 LDS.128 R96, [R171+0x10] ;  /* 0x00001000ab600984 */ /* 0x0004620000000c00 */
[----:B------:R-:W-:Y:S03]  /*6a30*/  UPRMT UR4, UR48, 0x654, UR4 ;  /* 0x0000065430047896 */ /* 0x000fe60008000004 */
[----:B------:R2:W1:Y:S04]  /*6a40*/  @P0 LDS.128 R88, [R177+0x20] ;  /* 0x00002000b1580984 */ /* 0x0004680000000c00 */
[----:B------:R2:W1:Y:S01]  /*6a50*/  @P0 LDS.128 R84, [R176+0x30] ;  /* 0x00003000b0540984 */ /* 0x0004620000000c00 */
[----:B------:R-:W-:Y:S01]  /*6a60*/  @!PT LDS RZ, [RZ] ;  /* 0x00000000fffff984 */ /* 0x000fe20000000800 */
[----:B------:R-:W-:Y:S01]  /*6a70*/  @!PT LDS RZ, [RZ] ;  /* 0x00000000fffff984 */ /* 0x000fe20000000800 */
[----:B------:R-:W-:Y:S01]  /*6a80*/  @!PT LDS RZ, [RZ] ;  /* 0x00000000fffff984 */ /* 0x000fe20000000800 */
[----:B------:R-:W-:Y:S01]  /*6a90*/  @!PT LDS RZ, [RZ] ;  /* 0x00000000fffff984 */ /* 0x000fe20000000800 */
[----:B------:R5:W-:Y:S06]  /*6aa0*/  MEMBAR.ALL.CTA ;  /* 0x0000000000007992 */ /* 0x000bec0000008000 */
[----:B-----5:R-:W5:Y:S02]  /*6ab0*/  FENCE.VIEW.ASYNC.S ;  /* 0x00000000000073c6 */ /* 0x020f640000000000 */
[----:B-----5:R-:W-:Y:S01]  /*6ac0*/  SYNCS.ARRIVE.TRANS64.RED.A1T0 RZ, [UR4], RZ ;  /* 0x000000ffffff79a7 */ /* 0x020fe20008100404 */
.L_x_108:
[----:B------:R-:W-:Y:S05]  /*6ad0*/  BSYNC B1 ;  /* 0x0000000000017941 */ /* 0x000fea0003800000 */
.L_x_107:
[----:B-1----:R-:W-:Y:S04]  /*6ae0*/  SHF.R.U32.HI R0, RZ, 0x15, R64 ;  /* 0x00000015ff007819 */ /* 0x002fe80000011640 */
[----:B------:R-:W-:Y:S01]  /*6af0*/  LOP3.LUT P0, RZ, R0, 0x3, R173, 0x48, !PT ;  /* 0x0000000300ff7812 */ /* 0x000fe200078048ad */
[----:B------:R-:W-:Y:S01]  /*6b00*/  @!UPT UIADD3 URZ, UPT, UPT, URZ, URZ, URZ ;  /* 0x000000fffffff290 */ /* 0x000fe2000fffe0ff */
[----:B------:R-:W-:Y:S11]  /*6b10*/  @P3 BRA `(.L_x_112) ;  /* 0x0000000000083947 */ /* 0x000ff60003800000 */
[----:B------:R-:W1:Y:S02]  /*6b20*/  SYNCS.PHASECHK.TRANS64.TRYWAIT P1, [R152+URZ+0x250], R3 ;  /* 0x00025003980075a7 */ /* 0x000e6400080211ff */
[----:B-1----:R-:W-:Y:S05]  /*6b30*/  @!P1 BRA `(.L_x_113) ;  /* 0x0000002400d89947 */ /* 0x002fea0003800000 */
.L_x_112:
[----:B------:R-:W-:Y:S05]  /*6b40*/  @!P0 BRA `(.L_x_114) ;  /* 0x0000000000408947 */ /* 0x000fea0003800000 */
[----:B------:R-:W1:Y:S01]  /*6b50*/  LDCU.64 UR8, c[0x4][0x70] ;  /* 0x01000e00ff0877ac */ /* 0x000e620008000a00 */
[----:B------:R-:W-:Y:S01]  /*6b60*/  MOV R3, 0x0 ;  /* 0x0000000000037802 */ /* 0x000fe20000000f00 */
[----:B------:R-:W-:Y:S02]  /*6b70*/  HFMA2 R12, -RZ, RZ, 0, 5.9604644775390625e-08 ;  /* 0x00000001ff0c7431 */ /* 0x000fe400000001ff */
[----:B------:R-:W-:Y:S02]  /*6b80*/  IMAD.MOV.U32 R8, RZ, RZ, 0x192 ;  /* 0x00000192ff087424 */ /* 0x000fe400078e00ff */
[----:B------:R-:W-:Y:S01]  /*6b90*/  IMAD.MOV.U32 R13, RZ, RZ, RZ ;  /* 0x000000ffff0d7224 */ /* 0x000fe200078e00ff */
[----:B------:R-:W5:Y:S01]  /*6ba0*/  LDCU.64 UR6, c[0x4][0x78] ;  /* 0x01000f00ff0677ac */ /* 0x000f620008000a00 */
[----:B------:R-:W2:Y:S01]  /*6bb0*/  LDC.64 R2, c[0x4][R3] ;  /* 0x0100000003027b82 */ /* 0x000ea20000000a00 */
[----:B------:R-:W3:Y:S01]  /*6bc0*/  LDCU.64 UR4, c[0x4][0x10] ;  /* 0x01000200ff0477ac */ /* 0x000ee20008000a00 */
[----:B-1----:R-:W-:Y:S01]  /*6bd0*/  MOV R5, UR9 ;  /* 0x0000000900057c02 */ /* 0x002fe20008000f00 */
[----:B------:R-:W-:Y:S01]  /*6be0*/  IMAD.U32 R4, RZ, RZ, UR8 ;  /* 0x00000008ff047e24 */ /* 0x000fe2000f8e00ff */
[----:B-----5:R-:W-:Y:S01]  /*6bf0*/  MOV R7, UR7 ;  /* 0x0000000700077c02 */ /* 0x020fe20008000f00 */
[----:B------:R-:W-:Y:S01]  /*6c00*/  IMAD.U32 R6, RZ, RZ, UR6 ;  /* 0x00000006ff067e24 */ /* 0x000fe2000f8e00ff */
[----:B---3--:R-:W-:Y:S01]  /*6c10*/  MOV R11, UR5 ;  /* 0x00000005000b7c02 */ /* 0x008fe20008000f00 */
[----:B------:R-:W-:Y:S02]  /*6c20*/  IMAD.U32 R10, RZ, RZ, UR4 ;  /* 0x00000004ff0a7e24 */ /* 0x000fe4000f8e00ff */
[----:B------:R-:W-:Y:S07]  /*6c30*/  LEPC R20, `(.L_x_114) ;  /* 0x000000001014794e */ /* 0x000fee0000000000 */
[----:B--2-4-:R-:W-:Y:S05]  /*6c40*/  CALL.ABS.NOINC R2 ;  /* 0x0000000002007343 */ /* 0x014fea0003c00000 */
.L_x_114:
[----:B------:R-:W-:Y:S01]  /*6c50*/  LOP3.LUT P0, RZ, R167, 0x60, RZ, 0xc0, !PT ;  /* 0x00000060a7ff7812 */ /* 0x000fe2000780c0ff */
[----:B------:R-:W-:Y:S05]  /*6c60*/  WARPSYNC.ALL ;  /* 0x0000000000007948 */ /* 0x000fea0003800000 */
[----:B------:R-:W-:Y:S01]  /*6c70*/  R2UR UR4, R64 ;  /* 0x00000000400472ca */ /* 0x000fe200000e0000 */
[----:B------:R-:W-:Y:S01]  /*6c80*/  BSSY.RECONVERGENT B0, `(.L_x_115) ;  /* 0x0000135000007945 */ /* 0x000fe20003800200 */
[-C--:B----4-:R-:W-:Y:S02]  /*6c90*/  F2FP.F16.E4M3.UNPACK_B R82, R92.reuse ;  /* 0x0000005cff52723e */ /* 0x090fe400020006ff */
[----:B------:R-:W-:Y:S02]  /*6ca0*/  F2FP.F16.E4M3.UNPACK_B R109, R92.H1 ;  /* 0x0000005cff6d723e */ /* 0x000fe400030006ff */
[-C--:B------:R-:W-:Y:S01]  /*6cb0*/  F2FP.F16.E4M3.UNPACK_B R107, R93.reuse ;  /* 0x0000005dff6b723e */ /* 0x080fe200020006ff */
[--C-:B------:R-:W-:Y:S01]  /*6cc0*/  HADD2.F32 R80, -RZ, R82.reuse.H0_H0 ;  /* 0x20000052ff507230 */ /* 0x100fe20000004100 */
[----:B------:R-:W-:Y:S01]  /*6cd0*/  F2FP.F16.E4M3.UNPACK_B R105, R93.H1 ;  /* 0x0000005dff69723e */ /* 0x000fe200030006ff */
[----:B------:R-:W-:Y:S01]  /*6ce0*/  HADD2.F32 R82, -RZ, R82.H1_H1 ;  /* 0x30000052ff527230 */ /* 0x000fe20000004100 */
[-C--:B------:R-:W-:Y:S01]  /*6cf0*/  F2FP.F16.E4M3.UNPACK_B R130, R84.reuse ;  /* 0x00000054ff82723e */ /* 0x080fe200020006ff */
[--C-:B------:R-:W-:Y:S01]  /*6d00*/  HADD2.F32 R83, -RZ, R109.reuse.H0_H0 ;  /* 0x2000006dff537230 */ /* 0x100fe20000004100 */
[----:B------:R-:W-:Y:S01]  /*6d10*/  F2FP.F16.E4M3.UNPACK_B R132, R84.H1 ;  /* 0x00000054ff84723e */ /* 0x000fe200030006ff */
[----:B------:R-:W3:Y:S01]  /*6d20*/  LDTM.x64 R4, tmem[UR4] ;  /* 0x00000004000479ee */ /* 0x000ee20008340000 */
[----:B------:R-:W-:Y:S01]  /*6d30*/  NOP ;  /* 0x0000000000007918 */ /* 0x000fe20000000000 */
[----:B------:R-:W-:Y:S01]  /*6d40*/  R2UR UR5, R152 ;  /* 0x00000000980572ca */ /* 0x000fe200000e0000 */
[--C-:B------:R-:W-:Y:S01]  /*6d50*/  HADD2.F32 R129, -RZ, R130.reuse.H0_H0 ;  /* 0x20000082ff817230 */ /* 0x100fe20000004100 */
[----:B------:R-:W-:Y:S01]  /*6d60*/  F2FP.F16.E4M3.UNPACK_B R93, R94 ;  /* 0x0000005eff5d723e */ /* 0x000fe200020006ff */
[----:B------:R-:W-:Y:S01]  /*6d70*/  HADD2.F32 R130, -RZ, R130.H1_H1 ;  /* 0x30000082ff827230 */ /* 0x000fe20000004100 */
[-C--:B------:R-:W-:Y:S01]  /*6d80*/  F2FP.F16.E4M3.UNPACK_B R134, R85.reuse ;  /* 0x00000055ff86723e */ /* 0x080fe200020006ff */
[----:B------:R-:W-:Y:S01]  /*6d90*/  HADD2.F32 R84, -RZ, R109.H1_H1 ;  /* 0x3000006dff547230 */ /* 0x000fe20000004100 */
[----:B------:R-:W-:Y:S01]  /*6da0*/  F2FP.F16.E4M3.UNPACK_B R136, R85.H1 ;  /* 0x00000055ff88723e */ /* 0x000fe200030006ff */
[--C-:B------:R-:W-:Y:S01]  /*6db0*/  HADD2.F32 R85, -RZ, R107.reuse.H0_H0 ;  /* 0x2000006bff557230 */ /* 0x100fe20000004100 */
[-C--:B------:R-:W-:Y:S01]  /*6dc0*/  F2FP.F16.E4M3.UNPACK_B R138, R86.reuse ;  /* 0x00000056ff8a723e */ /* 0x080fe200020006ff */
[--C-:B------:R-:W-:Y:S01]  /*6dd0*/  HADD2.F32 R133, -RZ, R134.reuse.H0_H0 ;  /* 0x20000086ff857230 */ /* 0x100fe20000004100 */
[----:B------:R-:W-:Y:S01]  /*6de0*/  F2FP.F16.E4M3.UNPACK_B R140, R86.H1 ;  /* 0x00000056ff8c723e */ /* 0x000fe200030006ff */
[----:B------:R-:W-:Y:S01]  /*6df0*/  HADD2.F32 R86, -RZ, R107.H1_H1 ;  /* 0x3000006bff567230 */ /* 0x000fe20000004100 */
[----:B------:R-:W-:Y:S01]  /*6e00*/  F2FP.F16.E4M3.UNPACK_B R142, R87 ;  /* 0x00000057ff8e723e */ /* 0x000fe200020006ff */
[----:B------:R-:W-:Y:S01]  /*6e10*/  UIADD3 UR5, UPT, UPT, UR5, 0x260, URZ ;  /* 0x0000026005057890 */ /* 0x000fe2000fffe0ff */
[----:B------:R-:W-:Y:S01]  /*6e20*/  HADD2.F32 R134, -RZ, R134.H1_H1 ;  /* 0x30000086ff867230 */ /* 0x000fe20000004100 */
[----:B------:R-:W-:Y:S01]  /*6e30*/  F2FP.F16.E4M3.UNPACK_B R114, R88 ;  /* 0x00000058ff72723e */ /* 0x000fe200020006ff */
[--C-:B------:R-:W-:Y:S01]  /*6e40*/  HADD2.F32 R137, -RZ, R138.reuse.H0_H0 ;  /* 0x2000008aff897230 */ /* 0x100fe20000004100 */
[----:B------:R-:W-:Y:S01]  /*6e50*/  UPRMT UR5, UR48, 0x654, UR5 ;  /* 0x0000065430057896 */ /* 0x000fe20008000005 */
[----:B------:R-:W-:Y:S01]  /*6e60*/  HADD2.F32 R138, -RZ, R138.H1_H1 ;  /* 0x3000008aff8a7230 */ /* 0x000fe20000004100 */
[-C--:B------:R-:W-:Y:S01]  /*6e70*/  F2FP.F16.E4M3.UNPACK_B R118, R89.reuse ;  /* 0x00000059ff76723e */ /* 0x080fe200020006ff */
[--C-:B------:R-:W-:Y:S01]  /*6e80*/  HADD2.F32 R113, -RZ, R114.reuse.H0_H0 ;  /* 0x20000072ff717230 */ /* 0x100fe20000004100 */
[----:B------:R-:W-:Y:S01]  /*6e90*/  F2FP.F16.E4M3.UNPACK_B R120, R89.H1 ;  /* 0x00000059ff78723e */ /* 0x000fe200030006ff */
[C---:B---3--:R-:W-:Y:S01]  /*6ea0*/  FMUL R4, R79.reuse, R4 ;  /* 0x000000044f047220 */ /* 0x048fe20000400000 */
[C---:B------:R-:W-:Y:S01]  /*6eb0*/  FMUL R5, R79.reuse, R5 ;  /* 0x000000054f057220 */ /* 0x040fe20000400000 */
[C---:B------:R-:W-:Y:S01]  /*6ec0*/  FMUL R8, R79.reuse, R8 ;  /* 0x000000084f087220 */ /* 0x040fe20000400000 */
[----:B------:R-:W-:Y:S01]  /*6ed0*/  FMUL R9, R79, R9 ;  /* 0x000000094f097220 */ /* 0x000fe20000400000 */
[----:B------:R-:W-:Y:S01]  /*6ee0*/  SYNCS.ARRIVE.TRANS64.RED.A1T0 RZ, [UR5], RZ ;  /* 0x000000ffffff79a7 */ /* 0x000fe20008100405 */
[C---:B------:R-:W-:Y:S01]  /*6ef0*/  FFMA R4, R81.reuse, R80, R4 ;  /* 0x0000005051047223 */ /* 0x040fe20000000004 */
[----:B------:R-:W-:Y:S01]  /*6f00*/  FFMA R5, R81, R82, R5 ;  /* 0x0000005251057223 */ /* 0x000fe20000000005 */
[----:B------:R-:W-:Y:S02]  /*6f10*/  HADD2.F32 R89, -RZ, R93.H0_H0 ;  /* 0x2000005dff597230 */ /* 0x000fe40000004100 */
[C---:B------:R-:W-:Y:S01]  /*6f20*/  FMUL R12, R79.reuse, R12 ;  /* 0x0000000c4f0c7220 */ /* 0x040fe20000400000 */
        /* <DEDUP_REMOVED lines=11> */
[----:B------:R-:W-:Y:S02]  /*6fe0*/  HADD2.F32 R114, -RZ, R114.H1_H1 ;  /* 0x30000072ff727230 */ /* 0x000fe40000004100 */
[C---:B------:R-:W-:Y:S01]  /*6ff0*/  FMUL R32, R79.reuse, R36 ;  /* 0x000000244f207220 */ /* 0x040fe20000400000 */
[C---:B------:R-:W-:Y:S01]  /*7000*/  FMUL R33, R79.reuse, R37 ;  /* 0x000000254f217220 */ /* 0x040fe20000400000 */
[--C-:B------:R-:W-:Y:S02]  /*7010*/  HADD2.F32 R117, -RZ, R118.reuse.H0_H0 ;  /* 0x20000076ff757230 */ /* 0x100fe40000004100 */
[C---:B------:R-:W-:Y:S01]  /*7020*/  FMUL R36, R79.reuse, R40 ;  /* 0x000000284f247220 */ /* 0x040fe20000400000 */
[----:B------:R-:W-:Y:S02]  /*7030*/  HADD2.F32 R118, -RZ, R118.H1_H1 ;  /* 0x30000076ff767230 */ /* 0x000fe40000004100 */
        /* <DEDUP_REMOVED lines=8> */
[----:B------:R-:W-:Y:S01]  /*70c0*/  F2FP.F16.E4M3.UNPACK_B R92, R94.H1 ;  /* 0x0000005eff5c723e */ /* 0x000fe200030006ff */
[C---:B------:R-:W-:Y:S01]  /*70d0*/  FMUL R53, R79.reuse, R57 ;  /* 0x000000394f357220 */ /* 0x040fe20000400000 */
[C---:B------:R-:W-:Y:S01]  /*70e0*/  FMUL R56, R79.reuse, R60 ;  /* 0x0000003c4f387220 */ /* 0x040fe20000400000 */
[----:B------:R-:W-:Y:S01]  /*70f0*/  F2FP.F16.E4M3.UNPACK_B R141, R87.H1 ;  /* 0x00000057ff8d723e */ /* 0x000fe200030006ff */
[C---:B------:R-:W-:Y:S01]  /*7100*/  FMUL R57, R79.reuse, R61 ;  /* 0x0000003d4f397220 */ /* 0x040fe20000400000 */
[----:B------:R-:W-:Y:S02]  /*7110*/  HADD2.F32 R80, -RZ, R142.H1_H1 ;  /* 0x3000008eff507230 */ /* 0x000fe40000004100 */
[C---:B------:R-:W-:Y:S01]  /*7120*/  FMUL R60, R79.reuse, R64 ;  /* 0x000000404f3c7220 */ /* 0x040fe20000400000 */
[----:B------:R-:W-:Y:S01]  /*7130*/  F2FP.F16.E4M3.UNPACK_B R116, R88.H1 ;  /* 0x00000058ff74723e */ /* 0x000fe200030006ff */
[C---:B------:R-:W-:Y:S01]  /*7140*/  FMUL R61, R79.reuse, R65 ;  /* 0x000000414f3d7220 */ /* 0x040fe20000400000 */
[C---:B------:R-:W-:Y:S01]  /*7150*/  FMUL R6, R79.reuse, R6 ;  /* 0x000000064f067220 */ /* 0x040fe20000400000 */
[----:B------:R-:W-:Y:S01]  /*7160*/  F2FP.F16.E4M3.UNPACK_B R94, R95 ;  /* 0x0000005fff5e723e */ /* 0x000fe200020006ff */
[----:B------:R-:W-:Y:S01]  /*7170*/  FMUL R7, R79, R7 ;  /* 0x000000074f077220 */ /* 0x000fe20000400000 */
[--C-:B------:R-:W-:Y:S02]  /*7180*/  HADD2.F32 R87, -RZ, R105.reuse.H0_H0 ;  /* 0x20000069ff577230 */ /* 0x100fe40000004100 */
[C---:B------:R-:W-:Y:S01]  /*7190*/  FFMA R6, R81.reuse, R83, R6 ;  /* 0x0000005351067223 */ /* 0x040fe20000000006 */
[----:B------:R-:W-:Y:S01]  /*71a0*/  F2FP.F16.E4M3.UNPACK_B R122, R90 ;  /* 0x0000005aff7a723e */ /* 0x000fe200020006ff */
[C---:B------:R-:W-:Y:S01]  /*71b0*/  FFMA R7, R81.reuse, R84, R7 ;  /* 0x0000005451077223 */ /* 0x040fe20000000007 */
[C---:B------:R-:W-:Y:S01]  /*71c0*/  FFMA R8, R81.reuse, R85, R8 ;  /* 0x0000005551087223 */ /* 0x040fe20000000008 */
[----:B------:R-:W-:Y:S01]  /*71d0*/  F2FP.F16.E4M3.UNPACK_B R124, R90.H1 ;  /* 0x0000005aff7c723e */ /* 0x000fe200030006ff */
[----:B------:R-:W-:Y:S02]  /*71e0*/  HADD2.F32 R88, -RZ, R105.H1_H1 ;  /* 0x30000069ff587230 */ /* 0x000fe40000004100 */
[----:B------:R-:W-:Y:S01]  /*71f0*/  FFMA R9, R81, R86, R9 ;  /* 0x0000005651097223 */ /* 0x000fe20000000009 */
[----:B------:R-:W-:Y:S01]  /*7200*/  F2FP.SATFINITE.E4M3.F32.PACK_AB_MERGE_C R152, R7, R6, RZ ;  /* 0x000000060798723e */ /* 0x000fe200048070ff */
[----:B------:R-:W-:Y:S02]  /*7210*/  HADD2.F32 R90, -RZ, R93.H1_H1 ;  /* 0x3000005dff5a7230 */ /* 0x000fe40000004100 */
[----:B------:R-:W-:Y:S01]  /*7220*/  FMUL R10, R79, R10 ;  /* 0x0000000a4f0a7220 */ /* 0x000fe20000400000 */
[--C-:B------:R-:W-:Y:S01]  /*7230*/  HADD2.F32 R93, -RZ, R94.reuse.H0_H0 ;  /* 0x2000005eff5d7230 */ /* 0x100fe20000004100 */
[----:B------:R-:W-:Y:S01]  /*7240*/  F2FP.SATFINITE.E4M3.F32.PACK_AB_MERGE_C R152, R5, R4, R152 ;  /* 0x000000040598723e */ /* 0x000fe20004807098 */
[----:B------:R-:W-:Y:S02]  /*7250*/  HADD2.F32 R94, -RZ, R94.H1_H1 ;  /* 0x3000005eff5e7230 */ /* 0x000fe40000004100 */
[----:B------:R-:W-:Y:S01]  /*7260*/  FFMA R10, R81, R87, R10 ;  /* 0x00000057510a7223 */ /* 0x000fe2000000000a */
[--C-:B------:R-:W-:Y:S02]  /*7270*/  HADD2.F32 R121, -RZ, R122.reuse.H0_H0 ;  /* 0x2000007aff797230 */ /* 0x100fe40000004100 */
[----:B------:R-:W-:Y:S01]  /*7280*/  FMUL R11, R79, R11 ;  /* 0x0000000b4f0b7220 */ /* 0x000fe20000400000 */
[----:B------:R-:W-:Y:S01]  /*7290*/  F2FP.F16.E4M3.UNPACK_B R126, R91 ;  /* 0x0000005bff7e723e */ /* 0x000fe200020006ff */
[----:B------:R-:W-:Y:S01]  /*72a0*/  HADD2.F32 R122, -RZ, R122.H1_H1 ;  /* 0x3000007aff7a7230 */ /* 0x000fe20000004100 */
[----:B------:R-:W-:Y:S01]  /*72b0*/  F2FP.F16.E4M3.UNPACK_B R103, R95.H1 ;  /* 0x0000005fff67723e */ /* 0x000fe200030006ff */
[C---:B------:R-:W-:Y:S01]  /*72c0*/  FFMA R11, R81.reuse, R88, R11 ;  /* 0x00000058510b7223 */ /* 0x040fe2000000000b */
[----:B------:R-:W-:Y:S01]  /*72d0*/  F2FP.F16.E4M3.UNPACK_B R128, R91.H1 ;  /* 0x0000005bff80723e */ /* 0x000fe200030006ff */
[----:B------:R-:W-:Y:S02]  /*72e0*/  HADD2.F32 R91, -RZ, R92.H0_H0 ;  /* 0x2000005cff5b7230 */ /* 0x000fe40000004100 */
[C---:B------:R-:W-:Y:S01]  /*72f0*/  FFMA R12, R81.reuse, R89, R12 ;  /* 0x00000059510c7223 */ /* 0x040fe2000000000c */
[----:B------:R-:W-:Y:S01]  /*7300*/  FFMA R13, R81, R90, R13 ;  /* 0x0000005a510d7223 */ /* 0x000fe2000000000d */
[----:B------:R-:W-:Y:S01]  /*7310*/  F2FP.SATFINITE.E4M3.F32.PACK_AB_MERGE_C R153, R11, R10, RZ ;  /* 0x0000000a0b99723e */ /* 0x000fe200048070ff */
[--C-:B------:R-:W-:Y:S01]  /*7320*/  HADD2.F32 R125, -RZ, R126.reuse.H0_H0 ;  /* 0x2000007eff7d7230 */ /* 0x100fe20000004100 */
[----:B------:R-:W-:Y:S01]  /*7330*/  F2FP.F16.E4M3.UNPACK_B R101, R96 ;  /* 0x00000060ff65723e */ /* 0x000fe200020006ff */
[----:B------:R-:W-:Y:S01]  /*7340*/  HADD2.F32 R126, -RZ, R126.H1_H1 ;  /* 0x3000007eff7e7230 */ /* 0x000fe20000004100 */
[----:B------:R-:W-:Y:S01]  /*7350*/  F2FP.SATFINITE.E4M3.F32.PACK_AB_MERGE_C R153, R9, R8, R153 ;  /* 0x000000080999723e */ /* 0x000fe20004807099 */
[----:B------:R-:W-:Y:S02]  /*7360*/  HADD2.F32 R83, -RZ, R142.H0_H0 ;  /* 0x2000008eff537230 */ /* 0x000fe40000004100 */
[C---:B------:R-:W-:Y:S01]  /*7370*/  FMUL R14, R79.reuse, R14 ;  /* 0x0000000e4f0e7220 */ /* 0x040fe20000400000 */
[----:B------:R-:W-:Y:S02]  /*7380*/  HADD2.F32 R92, -RZ, R92.H1_H1 ;  /* 0x3000005cff5c7230 */ /* 0x000fe40000004100 */
[----:B------:R-:W-:Y:S01]  /*7390*/  FMUL R15, R79, R15 ;  /* 0x0000000f4f0f7220 */ /* 0x000fe20000400000 */
[----:B------:R-:W-:Y:S01]  /*73a0*/  F2FP.F16.E4M3.UNPACK_B R100, R96.H1 ;  /* 0x00000060ff64723e */ /* 0x000fe200030006ff */
[--C-:B------:R-:W-:Y:S02]  /*73b0*/  HADD2.F32 R95, -RZ, R103.reuse.H0_H0 ;  /* 0x20000067ff5f7230 */ /* 0x100fe40000004100 */
[C---:B------:R-:W-:Y:S01]  /*73c0*/  FFMA R14, R81.reuse, R91, R14 ;  /* 0x0000005b510e7223 */ /* 0x040fe2000000000e */
[C---:B------:R-:W-:Y:S01]  /*73d0*/  FFMA R15, R81.reuse, R92, R15 ;  /* 0x0000005c510f7223 */ /* 0x040fe2000000000f */
[C---:B------:R-:W-:Y:S01]  /*73e0*/  FFMA R16, R81.reuse, R93, R16 ;  /* 0x0000005d51107223 */ /* 0x040fe20000000010 */
[----:B------:R-:W-:Y:S01]  /*73f0*/  FFMA R17, R81, R94, R17 ;  /* 0x0000005e51117223 */ /* 0x000fe20000000011 */
[-C--:B------:R-:W-:Y:S01]  /*7400*/  F2FP.F16.E4M3.UNPACK_B R102, R97.reuse ;  /* 0x00000061ff66723e */ /* 0x080fe200020006ff */
[----:B------:R-:W-:Y:S01]  /*7410*/  HADD2.F32 R96, -RZ, R103.H1_H1 ;  /* 0x30000067ff607230 */ /* 0x000fe20000004100 */
[----:B------:R-:W-:Y:S01]  /*7420*/  F2FP.SATFINITE.E4M3.F32.PACK_AB_MERGE_C R154, R15, R14, RZ ;  /* 0x0000000e0f9a723e */ /* 0x000fe200048070ff */
[----:B------:R-:W-:Y:S01]  /*7430*/  FMUL R18, R79, R18 ;  /* 0x000000124f127220 */ /* 0x000fe20000400000 */
[----:B------:R-:W-:Y:S01]  /*7440*/  F2FP.F16.E4M3.UNPACK_B R104, R97.H1 ;  /* 0x00000061ff68723e */ /* 0x000fe200030006ff */
[--C-:B------:R-:W-:Y:S01]  /*7450*/  HADD2.F32 R97, -RZ, R101.reuse.H0_H0 ;  /* 0x20000065ff617230 */ /* 0x100fe20000004100 */
[----:B------:R-:W-:Y:S01]  /*7460*/  F2FP.SATFINITE.E4M3.F32.PACK_AB_MERGE_C R154, R13, R12, R154 ;  /* 0x0000000c0d9a723e */ /* 0x000fe2000480709a */
[----:B------:R-:W-:Y:S01]  /*7470*/  FFMA R18, R81, R95, R18 ;  /* 0x0000005f51127223 */ /* 0x000fe20000000012 */
[----:B------:R-:W-:Y:S01]  /*7480*/  F2FP.F16.E4M3.UNPACK_B R110, R99 ;  /* 0x00000063ff6e723e */ /* 0x000fe200020006ff */
[----:B------:R-:W-:Y:S01]  /*7490*/  FMUL R19, R79, R19 ;  /* 0x000000134f137220 */ /* 0x000fe20000400000 */
[----:B------:R-:W-:Y:S01]  /*74a0*/  F2FP.F16.E4M3.UNPACK_B R112, R99.H1 ;  /* 0x00000063ff70723e */ /* 0x000fe200030006ff */
[----:B------:R-:W-:Y:S01]  /*74b0*/  HADD2.F32 R99, -RZ, R101.H1_H1 ;  /* 0x30000065ff637230 */ /* 0x000fe20000004100 */
[-C--:B------:R-:W-:Y:S01]  /*74c0*/  F2FP.F16.E4M3.UNPACK_B R106, R98.reuse ;  /* 0x00000062ff6a723e */ /* 0x080fe200020006ff */
[----:B------:R-:W-:Y:S01]  /*74d0*/  HADD2.F32 R101, -RZ, R102.H0_H0 ;  /* 0x20000066ff657230 */ /* 0x000fe20000004100 */
[----:B------:R-:W-:Y:S01]  /*74e0*/  F2FP.F16.E4M3.UNPACK_B R108, R98.H1 ;  /* 0x00000062ff6c723e */ /* 0x000fe200030006ff */
[----:B------:R-:W-:Y:S02]  /*74f0*/  HADD2.F32 R98, -RZ, R100.H0_H0 ;  /* 0x20000064ff627230 */ /* 0x000fe40000004100 */
[C---:B------:R-:W-:Y:S01]  /*7500*/  FFMA R19, R81.reuse, R96, R19 ;  /* 0x0000006051137223 */ /* 0x040fe20000000013 */
[C---:B------:R-:W-:Y:S01]  /*7510*/  FFMA R0, R81.reuse, R97, R0 ;  /* 0x0000006151007223 */ /* 0x040fe20000000000 */
[----:B------:R-:W-:Y:S01]  /*7520*/  FFMA R2, R81, R99, R2 ;  /* 0x0000006351027223 */ /* 0x000fe20000000002 */
[----:B------:R-:W-:Y:S02]  /*7530*/  HADD2.F32 R102, -RZ, R102.H1_H1 ;  /* 0x30000066ff667230 */ /* 0x000fe40000004100 */
[----:B------:R-:W-:Y:S01]  /*7540*/  FMUL R3, R79, R22 ;  /* 0x000000164f037220 */ /* 0x000fe20000400000 */
[----:B------:R-:W-:Y:S01]  /*7550*/  HADD2.F32 R100, -RZ, R100.H1_H1 ;  /* 0x30000064ff647230 */ /* 0x000fe20000004100 */
[----:B------:R-:W-:Y:S01]  /*7560*/  F2FP.SATFINITE.E4M3.F32.PACK_AB_MERGE_C R155, R19, R18, RZ ;  /* 0x00000012139b723e */ /* 0x000fe200048070ff */
[--C-:B------:R-:W-:Y:S02]  /*7570*/  HADD2.F32 R105, -RZ, R106.reuse.H0_H0 ;  /* 0x2000006aff697230 */ /* 0x100fe40000004100 */
[----:B------:R-:W-:Y:S01]  /*7580*/  FFMA R3, R81, R98, R3 ;  /* 0x0000006251037223 */ /* 0x000fe20000000003 */
[----:B------:R-:W-:Y:S01]  /*7590*/  HADD2.F32 R106, -RZ, R106.H1_H1 ;  /* 0x3000006aff6a7230 */ /* 0x000fe20000004100 */
[----:B------:R-:W-:Y:S01]  /*75a0*/  F2FP.SATFINITE.E4M3.F32.PACK_AB_MERGE_C R155, R17, R16, R155 ;  /* 0x00000010119b723e */ /* 0x000fe2000480709b */
[----:B------:R-:W-:Y:S02]  /*75b0*/  HADD2.F32 R109, -RZ, R110.H0_H0 ;  /* 0x2000006eff6d7230 */ /* 0x000fe40000004100 */
[C---:B------:R-:W-:Y:S01]  /*75c0*/  FMUL R23, R79.reuse, R23 ;  /* 0x000000174f177220 */ /* 0x040fe20000400000 */
[--C-:B------:R-:W-:Y:S02]  /*75d0*/  HADD2.F32 R103, -RZ, R104.reuse.H0_H0 ;  /* 0x20000068ff677230 */ /* 0x100fe40000004100 */
[----:B------:R-:W-:Y:S01]  /*75e0*/  FMUL R22, R79, R26 ;  /* 0x0000001a4f167220 */ /* 0x000fe20000400000 */
[----:B------:R-:W-:Y:S01]  /*75f0*/  HADD2.F32 R104, -RZ, R104.H1_H1 ;  /* 0x30000068ff687230 */ /* 0x000fe20000004100 */
[----:B------:R1:W-:Y:S01]  /*7600*/  STS.128 [R172+UR47+0x2400], R152 ;  /* 0x00240098ac007988 */ /* 0x0003e20008000c2f */
[C---:B------:R-:W-:Y:S01]  /*7610*/  FFMA R23, R81.reuse, R100, R23 ;  /* 0x0000006451177223 */ /* 0x040fe20000000017 */
[C---:B------:R-:W-:Y:S01]  /*7620*/  FFMA R20, R81.reuse, R101, R20 ;  /* 0x0000006551147223 */ /* 0x040fe20000000014 */
[C---:B------:R-:W-:Y:S01]  /*7630*/  FFMA R21, R81.reuse, R102, R21 ;  /* 0x0000006651157223 */ /* 0x040fe20000000015 */
[----:B------:R-:W-:Y:S01]  /*7640*/  FFMA R22, R81, R103, R22 ;  /* 0x0000006751167223 */ /* 0x000fe20000000016 */
[----:B------:R-:W-:Y:S01]  /*7650*/  HADD2.F32 R110, -RZ, R110.H1_H1 ;  /* 0x3000006eff6e7230 */ /* 0x000fe20000004100 */
[----:B------:R-:W-:Y:S01]  /*7660*/  F2FP.SATFINITE.E4M3.F32.PACK_AB_MERGE_C R157, R23, R3, RZ ;  /* 0x00000003179d723e */ /* 0x000fe200048070ff */
[C---:B------:R-:W-:Y:S01]  /*7670*/  FMUL R27, R79.reuse, R27 ;  /* 0x0000001b4f1b7220 */ /* 0x040fe20000400000 */
[--C-:B------:R-:W-:Y:S02]  /*7680*/  HADD2.F32 R107, -RZ, R108.reuse.H0_H0 ;  /* 0x2000006cff6b7230 */ /* 0x100fe40000004100 */
[----:B------:R-:W-:Y:S01]  /*7690*/  FMUL R26, R79, R30 ;  /* 0x0000001e4f1a7220 */ /* 0x000fe20000400000 */
[----:B------:R-:W-:Y:S01]  /*76a0*/  HADD2.F32 R108, -RZ, R108.H1_H1 ;  /* 0x3000006cff6c7230 */ /* 0x000fe20000004100 */
[----:B------:R-:W-:Y:S01]  /*76b0*/  F2FP.SATFINITE.E4M3.F32.PACK_AB_MERGE_C R156, R2, R0, R157 ;  /* 0x00000000029c723e */ /* 0x000fe2000480709d */
[C---:B------:R-:W-:Y:S01]  /*76c0*/  FFMA R27, R81.reuse, R104, R27 ;  /* 0x00000068511b7223 */ /* 0x040fe2000000001b */
[C---:B------:R-:W-:Y:S01]  /*76d0*/  FFMA R24, R81.reuse, R105, R24 ;  /* 0x0000006951187223 */ /* 0x040fe20000000018 */
[C---:B------:R-:W-:Y:S01]  /*76e0*/  FFMA R25, R81.reuse, R106, R25 ;  /* 0x0000006a51197223 */ /* 0x040fe20000000019 */
[----:B------:R-:W-:Y:S01]  /*76f0*/  FFMA R26, R81, R107, R26 ;  /* 0x0000006b511a7223 */ /* 0x000fe2000000001a */
[----:B------:R-:W-:Y:S01]  /*7700*/  FMUL R31, R79, R31 ;  /* 0x0000001f4f1f7220 */ /* 0x000fe20000400000 */
[--C-:B------:R-:W-:Y:S01]  /*7710*/  HADD2.F32 R111, -RZ, R112.reuse.H0_H0 ;  /* 0x20000070ff6f7230 */ /* 0x100fe20000004100 */
[----:B------:R-:W-:Y:S01]  /*7720*/  F2FP.SATFINITE.E4M3.F32.PACK_AB_MERGE_C R158, R27, R22, RZ ;  /* 0x000000161b9e723e */ /* 0x000fe200048070ff */
[----:B------:R-:W-:Y:S02]  /*7730*/  HADD2.F32 R112, -RZ, R112.H1_H1 ;  /* 0x30000070ff707230 */ /* 0x000fe40000004100 */
[C---:B------:R-:W-:Y:S01]  /*7740*/  FFMA R31, R81.reuse, R108, R31 ;  /* 0x0000006c511f7223 */ /* 0x040fe2000000001f */
[----:B------:R-:W-:Y:S01]  /*7750*/  FFMA R28, R81, R109, R28 ;  /* 0x0000006d511c7223 */ /* 0x000fe2000000001c */
[----:B------:R-:W-:Y:S01]  /*7760*/  F2FP.SATFINITE.E4M3.F32.PACK_AB_MERGE_C R157, R21, R20, R158 ;  /* 0x00000014159d723e */ /* 0x000fe2000480709e */
[----:B------:R-:W-:Y:S01]  /*7770*/  FFMA R29, R81, R110, R29 ;  /* 0x0000006e511d7223 */ /* 0x000fe2000000001d */
[----:B------:R-:W-:Y:S01]  /*7780*/  FMUL R30, R79, R34 ;  /* 0x000000224f1e7220 */ /* 0x000fe20000400000 */
[----:B------:R-:W-:Y:S01]  /*7790*/  F2FP.SATFINITE.E4M3.F32.PACK_AB_MERGE_C R159, R31, R26, RZ ;  /* 0x0000001a1f9f723e */ /* 0x000fe200048070ff */
[----:B------:R-:W-:Y:S01]  /*77a0*/  FMUL R35, R79, R35 ;  /* 0x000000234f237220 */ /* 0x000fe20000400000 */
[--C-:B------:R-:W-:Y:S02]  /*77b0*/  HADD2.F32 R115, -RZ, R116.reuse.H0_H0 ;  /* 0x20000074ff737230 */ /* 0x100fe40000004100 */
[----:B------:R-:W-:Y:S01]  /*77c0*/  FFMA R30, R81, R111, R30 ;  /* 0x0000006f511e7223 */ /* 0x000fe2000000001e */
[----:B------:R-:W-:Y:S01]  /*77d0*/  F2FP.SATFINITE.E4M3.F32.PACK_AB_MERGE_C R158, R25, R24, R159 ;  /* 0x00000018199e723e */ /* 0x000fe2000480709f */
[C---:B------:R-:W-:Y:S01]  /*77e0*/  FFMA R35, R81.reuse, R112, R35 ;  /* 0x0000007051237223 */ /* 0x040fe20000000023 */
[C---:B------:R-:W-:Y:S01]  /*77f0*/  FFMA R32, R81.reuse, R113, R32 ;  /* 0x0000007151207223 */ /* 0x040fe20000000020 */
[----:B------:R-:W-:Y:S01]  /*7800*/  FFMA R33, R81, R114, R33 ;  /* 0x0000007251217223 */ /* 0x000fe20000000021 */
[----:B------:R-:W-:Y:S02]  /*7810*/  HADD2.F32 R116, -RZ, R116.H1_H1 ;  /* 0x30000074ff747230 */ /* 0x000fe40000004100 */
        /* <DEDUP_REMOVED lines=9> */
[----:B------:R-:W-:Y:S01]  /*78b0*/  HADD2.F32 R120, -RZ, R120.H1_H1 ;  /* 0x30000078ff787230 */ /* 0x000fe20000004100 */
[----:B------:R1:W-:Y:S01]  /*78c0*/  STS.128 [R171+0x2010], R156 ;  /* 0x0020109cab007388 */ /* 0x0003e20000000c00 */
[----:B------:R-:W-:Y:S01]  /*78d0*/  F2FP.SATFINITE.E4M3.F32.PACK_AB_MERGE_C R180, R39, R34, RZ ;  /* 0x0000002227b4723e */ /* 0x000fe200048070ff */
[C---:B------:R-:W-:Y:S01]  /*78e0*/  FMUL R38, R79.reuse, R42 ;  /* 0x0000002a4f267220 */ /* 0x040fe20000400000 */
[----:B------:R-:W-:Y:S01]  /*78f0*/  FMUL R43, R79, R43 ;  /* 0x0000002b4f2b7220 */ /* 0x000fe20000400000 */
[--C-:B------:R-:W-:Y:S01]  /*7900*/  HADD2.F32 R123, -RZ, R124.reuse.H0_H0 ;  /* 0x2000007cff7b7230 */ /* 0x100fe20000004100 */
[----:B------:R-:W-:Y:S01]  /*7910*/  F2FP.SATFINITE.E4M3.F32.PACK_AB_MERGE_C R180, R33, R32, R180 ;  /* 0x0000002021b4723e */ /* 0x000fe200048070b4 */
[C---:B------:R-:W-:Y:S01]  /*7920*/  FFMA R38, R81.reuse, R119, R38 ;  /* 0x0000007751267223 */ /* 0x040fe20000000026 */
        /* <DEDUP_REMOVED lines=14> */
[C---:B------:R-:W-:Y:S01]  /*7a10*/  FMUL R46, R79.reuse, R50 ;  /* 0x000000324f2e7220 */ /* 0x040fe20000400000 */
[C---:B------:R-:W-:Y:S01]  /*7a20*/  FMUL R51, R79.reuse, R51 ;  /* 0x000000334f337220 */ /* 0x040fe20000400000 */
[--C-:B------:R-:W-:Y:S02]  /*7a30*/  HADD2.F32 R131, -RZ, R132.reuse.H0_H0 ;  /* 0x20000084ff837230 */ /* 0x100fe40000004100 */
[----:B------:R-:W-:Y:S01]  /*7a40*/  FMUL R50, R79, R54 ;  /* 0x000000364f327220 */ /* 0x000fe20000400000 */
[C---:B------:R-:W-:Y:S01]  /*7a50*/  FFMA R46, R81.reuse, R127, R46 ;  /* 0x0000007f512e7223 */ /* 0x040fe2000000002e */
[----:B------:R-:W-:Y:S02]  /*7a60*/  HADD2.F32 R132, -RZ, R132.H1_H1 ;  /* 0x30000084ff847230 */ /* 0x000fe40000004100 */
[----:B------:R-:W-:Y:S01]  /*7a70*/  FFMA R51, R81, R128, R51 ;  /* 0x0000008051337223 */ /* 0x000fe20000000033 */
[----:B------:R-:W-:Y:S01]  /*7a80*/  FMUL R55, R79, R55 ;  /* 0x000000374f377220 */ /* 0x000fe20000400000 */
[C---:B------:R-:W-:Y:S01]  /*7a90*/  FFMA R48, R81.reuse, R129, R48 ;  /* 0x0000008151307223 */ /* 0x040fe20000000030 */
[C---:B------:R-:W-:Y:S01]  /*7aa0*/  FFMA R49, R81.reuse, R130, R49 ;  /* 0x0000008251317223 */ /* 0x040fe20000000031 */
[--C-:B------:R-:W-:Y:S02]  /*7ab0*/  HADD2.F32 R135, -RZ, R136.reuse.H0_H0 ;  /* 0x20000088ff877230 */ /* 0x100fe40000004100 */
[----:B------:R-:W-:Y:S01]  /*7ac0*/  FFMA R50, R81, R131, R50 ;  /* 0x0000008351327223 */ /* 0x000fe20000000032 */
[----:B------:R-:W-:Y:S02]  /*7ad0*/  HADD2.F32 R136, -RZ, R136.H1_H1 ;  /* 0x30000088ff887230 */ /* 0x000fe40000004100 */
[----:B------:R-:W-:Y:S01]  /*7ae0*/  FMUL R54, R79, R58 ;  /* 0x0000003a4f367220 */ /* 0x000fe20000400000 */
        /* <DEDUP_REMOVED lines=18> */
[----:B------:R-:W-:Y:S01]  /*7c10*/  F2FP.SATFINITE.E4M3.F32.PACK_AB_MERGE_C R182, R47, R42, RZ ;  /* 0x0000002a2fb6723e */ /* 0x000fe200048070ff */
[----:B------:R-:W-:Y:S01]  /*7c20*/  FFMA R60, R81, R83, R60 ;  /* 0x00000053513c7223 */ /* 0x000fe2000000003c */
[----:B------:R-:W-:Y:S01]  /*7c30*/  F2FP.SATFINITE.E4M3.F32.PACK_AB_MERGE_C R183, R51, R46, RZ ;  /* 0x0000002e33b7723e */ /* 0x000fe200048070ff */
[C---:B------:R-:W-:Y:S01]  /*7c40*/  FFMA R61, R81.reuse, R80, R61 ;  /* 0x00000050513d7223 */ /* 0x040fe2000000003d */
[C---:B------:R-:W-:Y:S01]  /*7c50*/  FFMA R62, R81.reuse, R85, R62 ;  /* 0x00000055513e7223 */ /* 0x040fe2000000003e */
[----:B------:R-:W-:Y:S01]  /*7c60*/  FFMA R67, R81, R82, R67 ;  /* 0x0000005251437223 */ /* 0x000fe20000000043 */
[----:B------:R-:W-:Y:S02]  /*7c70*/  F2FP.SATFINITE.E4M3.F32.PACK_AB_MERGE_C R182, R41, R40, R182 ;  /* 0x0000002829b6723e */ /* 0x000fe400048070b6 */
[----:B------:R-:W-:Y:S02]  /*7c80*/  F2FP.SATFINITE.E4M3.F32.PACK_AB_MERGE_C R183, R45, R44, R183 ;  /* 0x0000002c2db7723e */ /* 0x000fe400048070b7 */
[----:B------:R-:W-:Y:S02]  /*7c90*/  F2FP.SATFINITE.E4M3.F32.PACK_AB_MERGE_C R184, R55, R50, RZ ;  /* 0x0000003237b8723e */ /* 0x000fe400048070ff */
[----:B------:R-:W-:Y:S01]  /*7ca0*/  F2FP.SATFINITE.E4M3.F32.PACK_AB_MERGE_C R185, R59, R54, RZ ;  /* 0x000000363bb9723e */ /* 0x000fe200048070ff */
[----:B------:R1:W-:Y:S01]  /*7cb0*/  STS.128 [R177+0x2020], R180 ;  /* 0x002020b4b1007388 */ /* 0x0003e20000000c00 */
[----:B------:R-:W-:Y:S02]  /*7cc0*/  F2FP.SATFINITE.E4M3.F32.PACK_AB_MERGE_C R186, R63, R58, RZ ;  /* 0x0000003a3fba723e */ /* 0x000fe400048070ff */
[----:B------:R-:W-:Y:S02]  /*7cd0*/  F2FP.SATFINITE.E4M3.F32.PACK_AB_MERGE_C R188, R67, R62, RZ ;  /* 0x0000003e43bc723e */ /* 0x000fe400048070ff */
[----:B------:R-:W-:Y:S02]  /*7ce0*/  F2FP.SATFINITE.E4M3.F32.PACK_AB_MERGE_C R184, R49, R48, R184 ;  /* 0x0000003031b8723e */ /* 0x000fe400048070b8 */
[----:B------:R-:W-:Y:S02]  /*7cf0*/  F2FP.SATFINITE.E4M3.F32.PACK_AB_MERGE_C R185, R53, R52, R185 ;  /* 0x0000003435b9723e */ /* 0x000fe400048070b9 */
[----:B------:R-:W-:Y:S02]  /*7d00*/  F2FP.SATFINITE.E4M3.F32.PACK_AB_MERGE_C R186, R57, R56, R186 ;  /* 0x0000003839ba723e */ /* 0x000fe400048070ba */
[----:B------:R-:W-:Y:S02]  /*7d10*/  F2FP.SATFINITE.E4M3.F32.PACK_AB_MERGE_C R187, R61, R60, R188 ;  /* 0x0000003c3dbb723e */ /* 0x000fe400048070bc */
[----:B------:R-:W-:Y:S03]  /*7d20*/  IADD3 R76, PT, PT, R76, 0x1, RZ ;  /* 0x000000014c4c7810 */ /* 0x000fe60007ffe0ff */
[----:B------:R1:W-:Y:S01]  /*7d30*/  STS.128 [R176+0x2030], R184 ;  /* 0x002030b8b0007388 */ /* 0x0003e20000000c00 */
[----:B------:R-:W-:Y:S01]  /*7d40*/  @!PT LDS RZ, [RZ] ;  /* 0x00000000fffff984 */ /* 0x000fe20000000800 */
[----:B------:R-:W-:Y:S01]  /*7d50*/  @!PT LDS RZ, [RZ] ;  /* 0x00000000fffff984 */ /* 0x000fe20000000800 */
[----:B------:R-:W-:Y:S01]  /*7d60*/  @!PT LDS RZ, [RZ] ;  /* 0x00000000fffff984 */ /* 0x000fe20000000800 */
[----:B------:R-:W-:Y:S01]  /*7d70*/  @!PT LDS RZ, [RZ] ;  /* 0x00000000fffff984 */ /* 0x000fe20000000800 */
[----:B------:R3:W-:Y:S07]  /*7d80*/  MEMBAR.ALL.CTA ;  /* 0x0000000000007992 */ /* 0x0007ee0000008000 */
[----:B---3--:R-:W3:Y:S02]  /*7d90*/  FENCE.VIEW.ASYNC.S ;  /* 0x00000000000073c6 */ /* 0x008ee40000000000 */
[----:B---3--:R-:W-:Y:S06]  /*7da0*/  BAR.SYNC.DEFER_BLOCKING 0x1, 0x80 ;  /* 0x0042000000007b1d */ /* 0x008fec0000010000 */
[----:B------:R-:W-:Y:S05]  /*7db0*/  @P0 BRA `(.L_x_116) ;  /* 0x0000000000840947 */ /* 0x000fea0003800000 */
[C---:B------:R-:W-:Y:S01]  /*7dc0*/  ISETP.NE.AND P0, PT, R150.reuse, 0x1, PT ;  /* 0x000000019600780c */ /* 0x040fe20003f05270 */
[----:B------:R-:W-:Y:S01]  /*7dd0*/  IMAD.SHL.U32 R0, R163, 0x80, RZ ;  /* 0x00000080a3007824 */ /* 0x000fe200078e00ff */
[----:B------:R-:W-:Y:S01]  /*7de0*/  R2UR UR9, R161 ;  /* 0x00000000a10972ca */ /* 0x000fe200000e0000 */
[----:B------:R-:W-:Y:S01]  /*7df0*/  UIADD3 UR13, UPT, UPT, UR47, 0x2400, URZ ;  /* 0x000024002f0d7890 */ /* 0x000fe2000fffe0ff */
[----:B------:R-:W-:Y:S01]  /*7e00*/  R2UR UR7, R150 ;  /* 0x00000000960772ca */ /* 0x000fe200000e0000 */
[C---:B------:R-:W-:Y:S01]  /*7e10*/  IMAD.HI.U32 R3, R0.reuse, R151, RZ ;  /* 0x0000009700037227 */ /* 0x040fe200078e00ff */
[C---:B------:R-:W-:Y:S02]  /*7e20*/  R2UR UR10, R0.reuse ;  /* 0x00000000000a72ca */ /* 0x040fe400000e0000 */
[C---:B------:R-:W-:Y:S01]  /*7e30*/  R2UR UR5, R149.reuse ;  /* 0x00000000950572ca */ /* 0x040fe200000e0000 */
[----:B------:R-:W-:Y:S01]  /*7e40*/  IMAD.U32 R178, RZ, RZ, UR13 ;  /* 0x0000000dffb27e24 */ /* 0x000fe2000f8e00ff */
[----:B------:R-:W-:Y:S04]  /*7e50*/  SHF.R.U32.HI R3, RZ, R148, R3 ;  /* 0x00000094ff037219 */ /* 0x000fe80000011603 */
[----:B------:R-:W-:Y:S01]  /*7e60*/  SEL R3, R0, R3, !P0 ;  /* 0x0000000300037207 */ /* 0x000fe20004000000 */
[----:B------:R-:W-:Y:S01]  /*7e70*/  USHF.L.U32 UR9, UR9, 0x6, URZ ;  /* 0x0000000609097899 */ /* 0x000fe200080006ff */
[----:B------:R-:W-:Y:S02]  /*7e80*/  ISETP.NE.AND P0, PT, R149, 0x1, PT ;  /* 0x000000019500780c */ /* 0x000fe40003f05270 */
[C---:B------:R-:W-:Y:S01]  /*7e90*/  R2UR UR4, R3.reuse ;  /* 0x00000000030472ca */ /* 0x040fe200000e0000 */
[C---:B------:R-:W-:Y:S01]  /*7ea0*/  IMAD.HI.U32 R2, R3.reuse, R146, RZ ;  /* 0x0000009203027227 */ /* 0x040fe200078e00ff */
[----:B------:R-:W-:Y:S02]  /*7eb0*/  R2UR UR11, R3 ;  /* 0x00000000030b72ca */ /* 0x000fe400000e0000 */
[----:B------:R-:W-:Y:S01]  /*7ec0*/  R2UR UR8, R178 ;  /* 0x00000000b20872ca */ /* 0x000fe200000e0000 */
[----:B------:R-:W-:Y:S01]  /*7ed0*/  IMAD.MOV R4, RZ, RZ, -R3 ;  /* 0x000000ffff047224 */ /* 0x000fe200078e0a03 */
[----:B------:R-:W-:Y:S04]  /*7ee0*/  SHF.R.U32.HI R2, RZ, R147, R2 ;  /* 0x00000093ff027219 */ /* 0x000fe80000011602 */
[----:B------:R-:W-:Y:S01]  /*7ef0*/  R2UR UR12, R2 ;  /* 0x00000000020c72ca */ /* 0x000fe200000e0000 */
[----:B------:R-:W-:Y:S01]  /*7f00*/  VOTEU.ANY UP0, P0 ;  /* 0x0000000000ff7886 */ /* 0x000fe20000000100 */
[----:B------:R-:W-:Y:S11]  /*7f10*/  R2UR UR6, R4 ;  /* 0x00000000040672ca */ /* 0x000ff600000e0000 */
[----:B------:R-:W-:Y:S02]  /*7f20*/  USEL UR12, UR4, UR12, !UP0 ;  /* 0x0000000c040c7287 */ /* 0x000fe4000c000000 */
[----:B------:R-:W-:Y:S02]  /*7f30*/  UIADD3 UR14, UP0, UPT, UR50, 0x680, URZ ;  /* 0x00000680320e7890 */ /* 0x000fe4000ff1e0ff */
[----:B------:R-:W-:Y:S02]  /*7f40*/  UIMAD UR10, UR7, UR6, UR10 ;  /* 0x00000006070a72a4 */ /* 0x000fe4000f8e020a */
[----:B------:R-:W-:Y:S01]  /*7f50*/  IMAD R2, RZ, RZ, -UR12 ;  /* 0x8000000cff027e24 */ /* 0x000fe2000f8e02ff */
[----:B------:R-:W-:Y:S04]  /*7f60*/  UIADD3.X UR15, UPT, UPT, URZ, UR51, URZ, UP0, !UPT ;  /* 0x00000033ff0f7290 */ /* 0x000fe800087fe4ff */
[----:B------:R-:W-:Y:S11]  /*7f70*/  R2UR UR4, R2 ;  /* 0x00000000020472ca */ /* 0x000ff600000e0000 */
[----:B------:R-:W-:Y:S02]  /*7f80*/  @!UPT UIADD3 URZ, UPT, UPT, URZ, URZ, URZ ;  /* 0x000000fffffff290 */ /* 0x000fe4000fffe0ff */
[----:B------:R-:W-:Y:S09]  /*7f90*/  UIMAD UR11, UR5, UR4, UR11 ;  /* 0x00000004050b72a4 */ /* 0x000ff2000f8e020b */
[----:B------:R3:W-:Y:S01]  /*7fa0*/  UTMASTG.4D.IM2COL [UR8], [UR14] ;  /* 0x000000080e0073b5 */ /* 0x0007e20008058000 */
[----:B------:R0:W-:Y:S01]  /*7fb0*/  UTMACMDFLUSH ;  /* 0x00000000000079b7 */ /* 0x0001e20000000000 */
[----:B---3--:R-:W-:Y:S04]  /*7fc0*/  DEPBAR.LE SB0, 0x0 ;  /* 0x000080000000791a */ /* 0x008fe80000000000 */
.L_x_116:
[----:B------:R-:W-:Y:S05]  /*7fd0*/  BSYNC.RECONVERGENT B0 ;  /* 0x0000000000007941 */ /* 0x000fea0003800200 */
.L_x_115:
[----:B------:R-:W-:Y:S01]  /*7fe0*/  BAR.SYNC.DEFER_BLOCKING 0x1, 0x80 ;  /* 0x0042000000007b1d */ /* 0x000fe20000010000 */
[----:B------:R-:W-:Y:S01]  /*7ff0*/  ISETP.NE.AND P1, PT, R179, RZ, PT ;  /* 0x000000ffb300720c */ /* 0x000fe20003f25270 */
[----:B------:R-:W-:Y:S01]  /*8000*/  IMAD.IADD R161, R75, 0x1, R143 ;  /* 0x000000014ba17824 */ /* 0x000fe200078e028f */
[C---:B------:R-:W-:Y:S01]  /*8010*/  ISETP.NE.AND P0, PT, R76.reuse, 0x2, PT ;  /* 0x000000024c00780c */ /* 0x040fe20003f05270 */
[----:B------:R-:W-:Y:S01]  /*8020*/  IMAD.IADD R163, R77, 0x1, R160 ;  /* 0x000000014da37824 */ /* 0x000fe200078e02a0 */
[----:B------:R-:W-:Y:S01]  /*8030*/  LOP3.LUT R169, R169, 0x1, RZ, 0x3c, !PT ;  /* 0x00000001a9a97812 */ /* 0x000fe200078e3cff */
[----:B------:R-:W-:Y:S01]  /*8040*/  IMAD.MOV.U32 R19, RZ, RZ, R175 ;  /* 0x000000ffff137224 */ /* 0x000fe200078e00af */
[----:B------:R-:W-:Y:S02]  /*8050*/  SEL R3, RZ, 0x1, P0 ;  /* 0x00000001ff037807 */ /* 0x000fe40000000000 */
[----:B------:R-:W-:Y:S02]  /*8060*/  SEL R76, R76, RZ, P0 ;  /* 0x000000ff4c4c7207 */ /* 0x000fe40000000000 */
[----:B------:R-:W-:Y:S03]  /*8070*/  LOP3.LUT R170, R170, R3, RZ, 0x3c, !PT ;  /* 0x00000003aaaa7212 */ /* 0x000fe600078e3cff */
[----:B------:R-:W-:Y:S05]  /*8080*/  @P1 BRA `(.L_x_117) ;  /* 0xffffffdc00341947 */ /* 0x000fea000383ffff */
[----:B------:R-:W-:Y:S05]  /*8090*/  EXIT ;  /* 0x000000000000794d */ /* 0x000fea0003800000 */
.L_x_20:
[----:B------:R-:W-:Y:S07]  /*80a0*/  MOV R2, UR9 ;  /* 0x0000000900027c02 */ /* 0x000fee0008000f00 */
.L_x_118:
[----:B-1----:R1:W2:Y:S02]  /*80b0*/  SYNCS.PHASECHK.TRANS64.TRYWAIT P2, [R2+URZ+0x110], R5 ;  /* 0x00011005020075a7 */ /* 0x0022a400080411ff */
[----:B--2---:R-:W-:Y:S05]  /*80c0*/  @!P2 NANOSLEEP.SYNCS 0x989680 ;  /* 0x009896800000a95d */ /* 0x004fea0003900000 */
[----:B------:R-:W2:Y:S02]  /*80d0*/  @!P2 SYNCS.PHASECHK.TRANS64 P2, [R2+URZ+0x110], R5 ;  /* 0x000110050200a5a7 */ /* 0x000ea400080410ff */
[----:B--2---:R-:W-:Y:S05]  /*80e0*/  @!P2 BRA `(.L_x_118) ;  /* 0xfffffffc00f0a947 */ /* 0x004fea000383ffff */
[----:B------:R-:W-:Y:S05]  /*80f0*/  BRA `(.L_x_19) ;  /* 0xffffff9800987947 */ /* 0x000fea000383ffff */
.L_x_26:
[----:B------:R-:W-:Y:S07]  /*8100*/  MOV R2, UR17 ;  /* 0x0000001100027c02 */ /* 0x000fee0008000f00 */
.L_x_119:
[----:B-1----:R1:W2:Y:S02]  /*8110*/  SYNCS.PHASECHK.TRANS64.TRYWAIT P1, [R2+URZ+0x110], R5 ;  /* 0x00011005020075a7 */ /* 0x0022a400080211ff */
[----:B--2---:R-:W-:Y:S05]  /*8120*/  @!P1 NANOSLEEP.SYNCS 0x989680 ;  /* 0x009896800000995d */ /* 0x004fea0003900000 */
[----:B------:R-:W2:Y:S02]  /*8130*/  @!P1 SYNCS.PHASECHK.TRANS64 P1, [R2+URZ+0x110], R5 ;  /* 0x00011005020095a7 */ /* 0x000ea400080210ff */
[----:B--2---:R-:W-:Y:S05]  /*8140*/  @!P1 BRA `(.L_x_119) ;  /* 0xfffffffc00f09947 */ /* 0x004fea000383ffff */
[----:B------:R-:W-:Y:S05]  /*8150*/  BRA `(.L_x_25) ;  /* 0xffffffa000007947 */ /* 0x000fea000383ffff */
.L_x_30:
[----:B-1----:R-:W-:-:S07]  /*8160*/  MOV R2, UR22 ;  /* 0x0000001600027c02 */ /* 0x002fce0008000f00 */
.L_x_120:
[----:B-1----:R1:W4:Y:S02]  /*8170*/  SYNCS.PHASECHK.TRANS64.TRYWAIT P1, [R2+URZ+0x240], R3 ;  /* 0x00024003020075a7 */ /* 0x00232400080211ff */
[----:B----4-:R-:W-:Y:S05]  /*8180*/  @!P1 NANOSLEEP.SYNCS 0x989680 ;  /* 0x009896800000995d */ /* 0x010fea0003900000 */
[----:B------:R-:W4:Y:S02]  /*8190*/  @!P1 SYNCS.PHASECHK.TRANS64 P1, [R2+URZ+0x240], R3 ;  /* 0x00024003020095a7 */ /* 0x000f2400080210ff */
[----:B----4-:R-:W-:Y:S05]  /*81a0*/  @!P1 BRA `(.L_x_120) ;  /* 0xfffffffc00f09947 */ /* 0x010fea000383ffff */
[----:B------:R-:W-:Y:S05]  /*81b0*/  BRA `(.L_x_121) ;  /* 0xffffffa000c47947 */ /* 0x000fea000383ffff */
.L_x_34:
[----:B------:R-:W-:-:S07]  /*81c0*/  MOV R0, UR4 ;  /* 0x0000000400007c02 */ /* 0x000fce0008000f00 */
.L_x_122:
[----:B-1----:R1:W4:Y:S02]  /*81d0*/  SYNCS.PHASECHK.TRANS64.TRYWAIT P0, [R0+URZ], R3 ;  /* 0x00000003000075a7 */ /* 0x00232400080011ff */
[----:B----4-:R-:W-:Y:S05]  /*81e0*/  @!P0 NANOSLEEP.SYNCS 0x989680 ;  /* 0x009896800000895d */ /* 0x010fea0003900000 */
[----:B------:R-:W4:Y:S02]  /*81f0*/  @!P0 SYNCS.PHASECHK.TRANS64 P0, [R0+URZ], R3 ;  /* 0x00000003000085a7 */ /* 0x000f2400080010ff */
[----:B----4-:R-:W-:Y:S05]  /*8200*/  @!P0 BRA `(.L_x_122) ;  /* 0xfffffffc00f08947 */ /* 0x010fea000383ffff */
[----:B------:R-:W-:Y:S05]  /*8210*/  BRA `(.L_x_123) ;  /* 0xffffffa8001c7947 */ /* 0x000fea000383ffff */
.L_x_35:
[----:B------:R-:W-:-:S07]  /*8220*/  MOV R0, UR4 ;  /* 0x0000000400007c02 */ /* 0x000fce0008000f00 */
.L_x_124:
[----:B-1----:R1:W4:Y:S02]  /*8230*/  SYNCS.PHASECHK.TRANS64.TRYWAIT P0, [R0+URZ], R3 ;  /* 0x00000003000075a7 */ /* 0x00232400080011ff */
[----:B----4-:R-:W-:Y:S05]  /*8240*/  @!P0 NANOSLEEP.SYNCS 0x989680 ;  /* 0x009896800000895d */ /* 0x010fea0003900000 */
[----:B------:R-:W4:Y:S02]  /*8250*/  @!P0 SYNCS.PHASECHK.TRANS64 P0, [R0+URZ], R3 ;  /* 0x00000003000085a7 */ /* 0x000f2400080010ff */
[----:B----4-:R-:W-:Y:S05]  /*8260*/  @!P0 BRA `(.L_x_124) ;  /* 0xfffffffc00f08947 */ /* 0x010fea000383ffff */
[----:B------:R-:W-:Y:S05]  /*8270*/  BRA `(.L_x_125) ;  /* 0xffffffa8002c7947 */ /* 0x000fea000383ffff */
.L_x_36:
[----:B------:R-:W-:-:S07]  /*8280*/  MOV R0, UR4 ;  /* 0x0000000400007c02 */ /* 0x000fce0008000f00 */
.L_x_126:
[----:B-1----:R1:W4:Y:S02]  /*8290*/  SYNCS.PHASECHK.TRANS64.TRYWAIT P0, [R0+URZ], R3 ;  /* 0x00000003000075a7 */ /* 0x00232400080011ff */
[----:B----4-:R-:W-:Y:S05]  /*82a0*/  @!P0 NANOSLEEP.SYNCS 0x989680 ;  /* 0x009896800000895d */ /* 0x010fea0003900000 */
[----:B------:R-:W4:Y:S02]  /*82b0*/  @!P0 SYNCS.PHASECHK.TRANS64 P0, [R0+URZ], R3 ;  /* 0x00000003000085a7 */ /* 0x000f2400080010ff */
[----:B----4-:R-:W-:Y:S05]  /*82c0*/  @!P0 BRA `(.L_x_126) ;  /* 0xfffffffc00f08947 */ /* 0x010fea000383ffff */
[----:B------:R-:W-:Y:S05]  /*82d0*/  BRA `(.L_x_127) ;  /* 0xffffffa8003c7947 */ /* 0x000fea000383ffff */
.L_x_37:
[----:B------:R-:W-:-:S07]  /*82e0*/  MOV R0, UR4 ;  /* 0x0000000400007c02 */ /* 0x000fce0008000f00 */
.L_x_128:
[----:B-1----:R1:W4:Y:S02]  /*82f0*/  SYNCS.PHASECHK.TRANS64.TRYWAIT P0, [R0+URZ], R3 ;  /* 0x00000003000075a7 */ /* 0x00232400080011ff */
[----:B----4-:R-:W-:Y:S05]  /*8300*/  @!P0 NANOSLEEP.SYNCS 0x989680 ;  /* 0x009896800000895d */ /* 0x010fea0003900000 */
[----:B------:R-:W4:Y:S02]  /*8310*/  @!P0 SYNCS.PHASECHK.TRANS64 P0, [R0+URZ], R3 ;  /* 0x00000003000085a7 */ /* 0x000f2400080010ff */
[----:B----4-:R-:W-:Y:S05]  /*8320*/  @!P0 BRA `(.L_x_128) ;  /* 0xfffffffc00f08947 */ /* 0x010fea000383ffff */
[----:B------:R-:W-:Y:S05]  /*8330*/  BRA `(.L_x_129) ;  /* 0xffffffa8004c7947 */ /* 0x000fea000383ffff */
.L_x_38:
[----:B------:R-:W-:-:S07]  /*8340*/  MOV R0, UR4 ;  /* 0x0000000400007c02 */ /* 0x000fce0008000f00 */
.L_x_130:
[----:B-1----:R1:W4:Y:S02]  /*8350*/  SYNCS.PHASECHK.TRANS64.TRYWAIT P0, [R0+URZ], R3 ;  /* 0x00000003000075a7 */ /* 0x00232400080011ff */
[----:B----4-:R-:W-:Y:S05]  /*8360*/  @!P0 NANOSLEEP.SYNCS 0x989680 ;  /* 0x009896800000895d */ /* 0x010fea0003900000 */
[----:B------:R-:W4:Y:S02]  /*8370*/  @!P0 SYNCS.PHASECHK.TRANS64 P0, [R0+URZ], R3 ;  /* 0x00000003000085a7 */ /* 0x000f2400080010ff */
[----:B----4-:R-:W-:Y:S05]  /*8380*/  @!P0 BRA `(.L_x_130) ;  /* 0xfffffffc00f08947 */ /* 0x010fea000383ffff */
[----:B------:R-:W-:Y:S05]  /*8390*/  BRA `(.L_x_131) ;  /* 0xffffffa8005c7947 */ /* 0x000fea000383ffff */
.L_x_39:
[----:B------:R-:W-:-:S07]  /*83a0*/  MOV R0, UR4 ;  /* 0x0000000400007c02 */ /* 0x000fce0008000f00 */
.L_x_132:
[----:B-1----:R1:W4:Y:S02]  /*83b0*/  SYNCS.PHASECHK.TRANS64.TRYWAIT P0, [R0+URZ], R3 ;  /* 0x00000003000075a7 */ /* 0x00232400080011ff */
[----:B----4-:R-:W-:Y:S05]  /*83c0*/  @!P0 NANOSLEEP.SYNCS 0x989680 ;  /* 0x009896800000895d */ /* 0x010fea0003900000 */
[----:B------:R-:W4:Y:S02]  /*83d0*/  @!P0 SYNCS.PHASECHK.TRANS64 P0, [R0+URZ], R3 ;  /* 0x00000003000085a7 */ /* 0x000f2400080010ff */
[----:B----4-:R-:W-:Y:S05]  /*83e0*/  @!P0 BRA `(.L_x_132) ;  /* 0xfffffffc00f08947 */ /* 0x010fea000383ffff */
[----:B------:R-:W-:Y:S05]  /*83f0*/  BRA `(.L_x_133) ;  /* 0xffffffa8006c7947 */ /* 0x000fea000383ffff */
.L_x_40:
[----:B------:R-:W-:-:S07]  /*8400*/  MOV R0, UR4 ;  /* 0x0000000400007c02 */ /* 0x000fce0008000f00 */
.L_x_134:
[----:B-1----:R1:W4:Y:S02]  /*8410*/  SYNCS.PHASECHK.TRANS64.TRYWAIT P0, [R0+URZ], R3 ;  /* 0x00000003000075a7 */ /* 0x00232400080011ff */
[----:B----4-:R-:W-:Y:S05]  /*8420*/  @!P0 NANOSLEEP.SYNCS 0x989680 ;  /* 0x009896800000895d */ /* 0x010fea0003900000 */
[----:B------:R-:W4:Y:S02]  /*8430*/  @!P0 SYNCS.PHASECHK.TRANS64 P0, [R0+URZ], R3 ;  /* 0x00000003000085a7 */ /* 0x000f2400080010ff */
[----:B----4-:R-:W-:Y:S05]  /*8440*/  @!P0 BRA `(.L_x_134) ;  /* 0xfffffffc00f08947 */ /* 0x010fea000383ffff */
[----:B------:R-:W-:Y:S05]  /*8450*/  BRA `(.L_x_135) ;  /* 0xffffffa8007c7947 */ /* 0x000fea000383ffff */
.L_x_41:
[----:B------:R-:W-:-:S07]  /*8460*/  MOV R0, UR4 ;  /* 0x0000000400007c02 */ /* 0x000fce0008000f00 */
.L_x_136:
[----:B-1----:R1:W4:Y:S02]  /*8470*/  SYNCS.PHASECHK.TRANS64.TRYWAIT P0, [R0+URZ], R3 ;  /* 0x00000003000075a7 */ /* 0x00232400080011ff */
[----:B----4-:R-:W-:Y:S05]  /*8480*/  @!P0 NANOSLEEP.SYNCS 0x989680 ;  /* 0x009896800000895d */ /* 0x010fea0003900000 */
[----:B------:R-:W4:Y:S02]  /*8490*/  @!P0 SYNCS.PHASECHK.TRANS64 P0, [R0+URZ], R3 ;  /* 0x00000003000085a7 */ /* 0x000f2400080010ff */
[----:B----4-:R-:W-:Y:S05]  /*84a0*/  @!P0 BRA `(.L_x_136) ;  /* 0xfffffffc00f08947 */ /* 0x010fea000383ffff */
[----:B------:R-:W-:Y:S05]  /*84b0*/  BRA `(.L_x_137) ;  /* 0xffffffa8008c7947 */ /* 0x000fea000383ffff */
.L_x_42:
[----:B------:R-:W-:-:S07]  /*84c0*/  MOV R0, UR4 ;  /* 0x0000000400007c02 */ /* 0x000fce0008000f00 */
.L_x_138:
[----:B-1----:R1:W4:Y:S02]  /*84d0*/  SYNCS.PHASECHK.TRANS64.TRYWAIT P0, [R0+URZ], R3 ;  /* 0x00000003000075a7 */ /* 0x00232400080011ff */
[----:B----4-:R-:W-:Y:S05]  /*84e0*/  @!P0 NANOSLEEP.SYNCS 0x989680 ;  /* 0x009896800000895d */ /* 0x010fea0003900000 */
[----:B------:R-:W4:Y:S02]  /*84f0*/  @!P0 SYNCS.PHASECHK.TRANS64 P0, [R0+URZ], R3 ;  /* 0x00000003000085a7 */ /* 0x000f2400080010ff */
[----:B----4-:R-:W-:Y:S05]  /*8500*/  @!P0 BRA `(.L_x_138) ;  /* 0xfffffffc00f08947 */ /* 0x010fea000383ffff */
[----:B------:R-:W-:Y:S05]  /*8510*/  BRA `(.L_x_139) ;  /* 0xffffffa8009c7947 */ /* 0x000fea000383ffff */
.L_x_43:
[----:B------:R-:W-:-:S07]  /*8520*/  MOV R0, UR4 ;  /* 0x0000000400007c02 */ /* 0x000fce0008000f00 */
.L_x_140:
[----:B-1----:R1:W4:Y:S02]  /*8530*/  SYNCS.PHASECHK.TRANS64.TRYWAIT P0, [R0+URZ], R3 ;  /* 0x00000003000075a7 */ /* 0x00232400080011ff */
[----:B----4-:R-:W-:Y:S05]  /*8540*/  @!P0 NANOSLEEP.SYNCS 0x989680 ;  /* 0x009896800000895d */ /* 0x010fea0003900000 */
[----:B------:R-:W4:Y:S02]  /*8550*/  @!P0 SYNCS.PHASECHK.TRANS64 P0, [R0+URZ], R3 ;  /* 0x00000003000085a7 */ /* 0x000f2400080010ff */
[----:B----4-:R-:W-:Y:S05]  /*8560*/  @!P0 BRA `(.L_x_140) ;  /* 0xfffffffc00f08947 */ /* 0x010fea000383ffff */
[----:B------:R-:W-:Y:S05]  /*8570*/  BRA `(.L_x_141) ;  /* 0xffffffa800ac7947 */ /* 0x000fea000383ffff */
.L_x_44:
[----:B------:R-:W-:-:S07]  /*8580*/  MOV R0, UR4 ;  /* 0x0000000400007c02 */ /* 0x000fce0008000f00 */
.L_x_142:
[----:B-1----:R1:W4:Y:S02]  /*8590*/  SYNCS.PHASECHK.TRANS64.TRYWAIT P0, [R0+URZ], R3 ;  /* 0x00000003000075a7 */ /* 0x00232400080011ff */
[----:B----4-:R-:W-:Y:S05]  /*85a0*/  @!P0 NANOSLEEP.SYNCS 0x989680 ;  /* 0x009896800000895d */ /* 0x010fea0003900000 */
[----:B------:R-:W4:Y:S02]  /*85b0*/  @!P0 SYNCS.PHASECHK.TRANS64 P0, [R0+URZ], R3 ;  /* 0x00000003000085a7 */ /* 0x000f2400080010ff */
[----:B----4-:R-:W-:Y:S05]  /*85c0*/  @!P0 BRA `(.L_x_142) ;  /* 0xfffffffc00f08947 */ /* 0x010fea000383ffff */
[----:B------:R-:W-:Y:S05]  /*85d0*/  BRA `(.L_x_143) ;  /* 0xffffffa800bc7947 */ /* 0x000fea000383ffff */
.L_x_45:
[----:B------:R-:W-:-:S07]  /*85e0*/  MOV R0, UR4 ;  /* 0x0000000400007c02 */ /* 0x000fce0008000f00 */
.L_x_144:
[----:B-1----:R1:W4:Y:S02]  /*85f0*/  SYNCS.PHASECHK.TRANS64.TRYWAIT P0, [R0+URZ], R3 ;  /* 0x00000003000075a7 */ /* 0x00232400080011ff */
[----:B----4-:R-:W-:Y:S05]  /*8600*/  @!P0 NANOSLEEP.SYNCS 0x989680 ;  /* 0x009896800000895d */ /* 0x010fea0003900000 */
[----:B------:R-:W4:Y:S02]  /*8610*/  @!P0 SYNCS.PHASECHK.TRANS64 P0, [R0+URZ], R3 ;  /* 0x00000003000085a7 */ /* 0x000f2400080010ff */
[----:B----4-:R-:W-:Y:S05]  /*8620*/  @!P0 BRA `(.L_x_144) ;  /* 0xfffffffc00f08947 */ /* 0x010fea000383ffff */
[----:B------:R-:W-:Y:S05]  /*8630*/  BRA `(.L_x_145) ;  /* 0xffffffa800cc7947 */ /* 0x000fea000383ffff */
.L_x_46:
[----:B------:R-:W-:-:S07]  /*8640*/  MOV R0, UR4 ;  /* 0x0000000400007c02 */ /* 0x000fce0008000f00 */
.L_x_146:
[----:B-1----:R1:W4:Y:S02]  /*8650*/  SYNCS.PHASECHK.TRANS64.TRYWAIT P0, [R0+URZ], R3 ;  /* 0x00000003000075a7 */ /* 0x00232400080011ff */
[----:B----4-:R-:W-:Y:S05]  /*8660*/  @!P0 NANOSLEEP.SYNCS 0x989680 ;  /* 0x009896800000895d */ /* 0x010fea0003900000 */
[----:B------:R-:W4:Y:S02]  /*8670*/  @!P0 SYNCS.PHASECHK.TRANS64 P0, [R0+URZ], R3 ;  /* 0x00000003000085a7 */ /* 0x000f2400080010ff */
[----:B----4-:R-:W-:Y:S05]  /*8680*/  @!P0 BRA `(.L_x_146) ;  /* 0xfffffffc00f08947 */ /* 0x010fea000383ffff */
[----:B------:R-:W-:Y:S05]  /*8690*/  BRA `(.L_x_147) ;  /* 0xffffffa800dc7947 */ /* 0x000fea000383ffff */
.L_x_47:
[----:B------:R-:W-:-:S07]  /*86a0*/  MOV R0, UR4 ;  /* 0x0000000400007c02 */ /* 0x000fce0008000f00 */
.L_x_148:
[----:B-1----:R1:W4:Y:S02]  /*86b0*/  SYNCS.PHASECHK.TRANS64.TRYWAIT P0, [R0+URZ], R3 ;  /* 0x00000003000075a7 */ /* 0x00232400080011ff */
[----:B----4-:R-:W-:Y:S05]  /*86c0*/  @!P0 NANOSLEEP.SYNCS 0x989680 ;  /* 0x009896800000895d */ /* 0x010fea0003900000 */
[----:B------:R-:W4:Y:S02]  /*86d0*/  @!P0 SYNCS.PHASECHK.TRANS64 P0, [R0+URZ], R3 ;  /* 0x00000003000085a7 */ /* 0x000f2400080010ff */
[----:B----4-:R-:W-:Y:S05]  /*86e0*/  @!P0 BRA `(.L_x_148) ;  /* 0xfffffffc00f08947 */ /* 0x010fea000383ffff */
[----:B------:R-:W-:Y:S05]  /*86f0*/  BRA `(.L_x_149) ;  /* 0xffffffa800ec7947 */ /* 0x000fea000383ffff */
.L_x_48:
[----:B------:R-:W-:-:S07]  /*8700*/  MOV R0, UR4 ;  /* 0x0000000400007c02 */ /* 0x000fce0008000f00 */
.L_x_150:
[----:B-1----:R1:W4:Y:S02]  /*8710*/  SYNCS.PHASECHK.TRANS64.TRYWAIT P0, [R0+URZ], R3 ;  /* 0x00000003000075a7 */ /* 0x00232400080011ff */
[----:B----4-:R-:W-:Y:S05]  /*8720*/  @!P0 NANOSLEEP.SYNCS 0x989680 ;  /* 0x009896800000895d */ /* 0x010fea0003900000 */
[----:B------:R-:W4:Y:S02]  /*8730*/  @!P0 SYNCS.PHASECHK.TRANS64 P0, [R0+URZ], R3 ;  /* 0x00000003000085a7 */ /* 0x000f2400080010ff */
[----:B----4-:R-:W-:Y:S05]  /*8740*/  @!P0 BRA `(.L_x_150) ;  /* 0xfffffffc00f08947 */ /* 0x010fea000383ffff */
[----:B------:R-:W-:Y:S05]  /*8750*/  BRA `(.L_x_151) ;  /* 0xffffffa800fc7947 */ /* 0x000fea000383ffff */
.L_x_49:
[----:B------:R-:W-:-:S07]  /*8760*/  MOV R0, UR4 ;  /* 0x0000000400007c02 */ /* 0x000fce0008000f00 */
.L_x_152:
[----:B-1----:R1:W4:Y:S02]  /*8770*/  SYNCS.PHASECHK.TRANS64.TRYWAIT P0, [R0+URZ], R3 ;  /* 0x00000003000075a7 */ /* 0x00232400080011ff */
[----:B----4-:R-:W-:Y:S05]  /*8780*/  @!P0 NANOSLEEP.SYNCS 0x989680 ;  /* 0x009896800000895d */ /* 0x010fea0003900000 */
[----:B------:R-:W4:Y:S02]  /*8790*/  @!P0 SYNCS.PHASECHK.TRANS64 P0, [R0+URZ], R3 ;  /* 0x00000003000085a7 */ /* 0x000f2400080010ff */
[----:B----4-:R-:W-:Y:S05]  /*87a0*/  @!P0 BRA `(.L_x_152) ;  /* 0xfffffffc00f08947 */ /* 0x010fea000383ffff */
[----:B------:R-:W-:Y:S05]  /*87b0*/  BRA `(.L_x_153) ;  /* 0xffffffac000c7947 */ /* 0x000fea000383ffff */
.L_x_50:
[----:B------:R-:W-:-:S07]  /*87c0*/  MOV R0, UR4 ;  /* 0x0000000400007c02 */ /* 0x000fce0008000f00 */
.L_x_154:
[----:B-1----:R1:W4:Y:S02]  /*87d0*/  SYNCS.PHASECHK.TRANS64.TRYWAIT P0, [R0+URZ], R3 ;  /* 0x00000003000075a7 */ /* 0x00232400080011ff */
[----:B----4-:R-:W-:Y:S05]  /*87e0*/  @!P0 NANOSLEEP.SYNCS 0x989680 ;  /* 0x009896800000895d */ /* 0x010fea0003900000 */
[----:B------:R-:W4:Y:S02]  /*87f0*/  @!P0 SYNCS.PHASECHK.TRANS64 P0, [R0+URZ], R3 ;  /* 0x00000003000085a7 */ /* 0x000f2400080010ff */
[----:B----4-:R-:W-:Y:S05]  /*8800*/  @!P0 BRA `(.L_x_154) ;  /* 0xfffffffc00f08947 */ /* 0x010fea000383ffff */
[----:B------:R-:W-:Y:S05]  /*8810*/  BRA `(.L_x_155) ;  /* 0xffffffac001c7947 */ /* 0x000fea000383ffff */
.L_x_51:
[----:B------:R-:W-:-:S07]  /*8820*/  MOV R0, UR4 ;  /* 0x0000000400007c02 */ /* 0x000fce0008000f00 */
.L_x_156:
[----:B-1----:R1:W4:Y:S02]  /*8830*/  SYNCS.PHASECHK.TRANS64.TRYWAIT P0, [R0+URZ], R3 ;  /* 0x00000003000075a7 */ /* 0x00232400080011ff */
[----:B----4-:R-:W-:Y:S05]  /*8840*/  @!P0 NANOSLEEP.SYNCS 0x989680 ;  /* 0x009896800000895d */ /* 0x010fea0003900000 */
[----:B------:R-:W4:Y:S02]  /*8850*/  @!P0 SYNCS.PHASECHK.TRANS64 P0, [R0+URZ], R3 ;  /* 0x00000003000085a7 */ /* 0x000f2400080010ff */
[----:B----4-:R-:W-:Y:S05]  /*8860*/  @!P0 BRA `(.L_x_156) ;  /* 0xfffffffc00f08947 */ /* 0x010fea000383ffff */
[----:B------:R-:W-:Y:S05]  /*8870*/  BRA `(.L_x_157) ;  /* 0xffffffac002c7947 */ /* 0x000fea000383ffff */
.L_x_52:
[----:B------:R-:W-:-:S07]  /*8880*/  MOV R0, UR4 ;  /* 0x0000000400007c02 */ /* 0x000fce0008000f00 */
.L_x_158:
[----:B-1----:R1:W4:Y:S02]  /*8890*/  SYNCS.PHASECHK.TRANS64.TRYWAIT P0, [R0+URZ], R3 ;  /* 0x00000003000075a7 */ /* 0x00232400080011ff */
[----:B----4-:R-:W-:Y:S05]  /*88a0*/  @!P0 NANOSLEEP.SYNCS 0x989680 ;  /* 0x009896800000895d */ /* 0x010fea0003900000 */
[----:B------:R-:W4:Y:S02]  /*88b0*/  @!P0 SYNCS.PHASECHK.TRANS64 P0, [R0+URZ], R3 ;  /* 0x00000003000085a7 */ /* 0x000f2400080010ff */
[----:B----4-:R-:W-:Y:S05]  /*88c0*/  @!P0 BRA `(.L_x_158) ;  /* 0xfffffffc00f08947 */ /* 0x010fea000383ffff */
[----:B------:R-:W-:Y:S05]  /*88d0*/  BRA `(.L_x_159) ;  /* 0xffffffac003c7947 */ /* 0x000fea000383ffff */
.L_x_53:
[----:B------:R-:W-:-:S07]  /*88e0*/  MOV R0, UR4 ;  /* 0x0000000400007c02 */ /* 0x000fce0008000f00 */
.L_x_160:
[----:B-1----:R1:W4:Y:S02]  /*88f0*/  SYNCS.PHASECHK.TRANS64.TRYWAIT P0, [R0+URZ], R3 ;  /* 0x00000003000075a7 */ /* 0x00232400080011ff */
[----:B----4-:R-:W-:Y:S05]  /*8900*/  @!P0 NANOSLEEP.SYNCS 0x989680 ;  /* 0x009896800000895d */ /* 0x010fea0003900000 */
[----:B------:R-:W4:Y:S02]  /*8910*/  @!P0 SYNCS.PHASECHK.TRANS64 P0, [R0+URZ], R3 ;  /* 0x00000003000085a7 */ /* 0x000f2400080010ff */
[----:B----4-:R-:W-:Y:S05]  /*8920*/  @!P0 BRA `(.L_x_160) ;  /* 0xfffffffc00f08947 */ /* 0x010fea000383ffff */
[----:B------:R-:W-:Y:S05]  /*8930*/  BRA `(.L_x_161) ;  /* 0xffffffac004c7947 */ /* 0x000fea000383ffff */
.L_x_54:
[----:B------:R-:W-:-:S07]  /*8940*/  MOV R0, UR4 ;  /* 0x0000000400007c02 */ /* 0x000fce0008000f00 */
.L_x_162:
[----:B-1----:R1:W4:Y:S02]  /*8950*/  SYNCS.PHASECHK.TRANS64.TRYWAIT P0, [R0+URZ], R3 ;  /* 0x00000003000075a7 */ /* 0x00232400080011ff */
[----:B----4-:R-:W-:Y:S05]  /*8960*/  @!P0 NANOSLEEP.SYNCS 0x989680 ;  /* 0x009896800000895d */ /* 0x010fea0003900000 */
[----:B------:R-:W4:Y:S02]  /*8970*/  @!P0 SYNCS.PHASECHK.TRANS64 P0, [R0+URZ], R3 ;  /* 0x00000003000085a7 */ /* 0x000f2400080010ff */
[----:B----4-:R-:W-:Y:S05]  /*8980*/  @!P0 BRA `(.L_x_162) ;  /* 0xfffffffc00f08947 */ /* 0x010fea000383ffff */
[----:B------:R-:W-:Y:S05]  /*8990*/  BRA `(.L_x_163) ;  /* 0xffffffac005c7947 */ /* 0x000fea000383ffff */
.L_x_55:
[----:B------:R-:W-:-:S07]  /*89a0*/  MOV R0, UR4 ;  /* 0x0000000400007c02 */ /* 0x000fce0008000f00 */
.L_x_164:
[----:B-1----:R1:W4:Y:S02]  /*89b0*/  SYNCS.PHASECHK.TRANS64.TRYWAIT P0, [R0+URZ], R3 ;  /* 0x00000003000075a7 */ /* 0x00232400080011ff */
[----:B----4-:R-:W-:Y:S05]  /*89c0*/  @!P0 NANOSLEEP.SYNCS 0x989680 ;  /* 0x009896800000895d */ /* 0x010fea0003900000 */
[----:B------:R-:W4:Y:S02]  /*89d0*/  @!P0 SYNCS.PHASECHK.TRANS64 P0, [R0+URZ], R3 ;  /* 0x00000003000085a7 */ /* 0x000f2400080010ff */
[----:B----4-:R-:W-:Y:S05]  /*89e0*/  @!P0 BRA `(.L_x_164) ;  /* 0xfffffffc00f08947 */ /* 0x010fea000383ffff */
[----:B------:R-:W-:Y:S05]  /*89f0*/  BRA `(.L_x_165) ;  /* 0xffffffac006c7947 */ /* 0x000fea000383ffff */
.L_x_56:
[----:B------:R-:W-:-:S07]  /*8a00*/  MOV R0, UR4 ;  /* 0x0000000400007c02 */ /* 0x000fce0008000f00 */
.L_x_166:
[----:B-1----:R1:W4:Y:S02]  /*8a10*/  SYNCS.PHASECHK.TRANS64.TRYWAIT P0, [R0+URZ], R3 ;  /* 0x00000003000075a7 */ /* 0x00232400080011ff */
[----:B----4-:R-:W-:Y:S05]  /*8a20*/  @!P0 NANOSLEEP.SYNCS 0x989680 ;  /* 0x009896800000895d */ /* 0x010fea0003900000 */
[----:B------:R-:W4:Y:S02]  /*8a30*/  @!P0 SYNCS.PHASECHK.TRANS64 P0, [R0+URZ], R3 ;  /* 0x00000003000085a7 */ /* 0x000f2400080010ff */
[----:B----4-:R-:W-:Y:S05]  /*8a40*/  @!P0 BRA `(.L_x_166) ;  /* 0xfffffffc00f08947 */ /* 0x010fea000383ffff */
[----:B------:R-:W-:Y:S05]  /*8a50*/  BRA `(.L_x_167) ;  /* 0xffffffac007c7947 */ /* 0x000fea000383ffff */
.L_x_57:
[----:B------:R-:W-:-:S07]  /*8a60*/  MOV R0, UR4 ;  /* 0x0000000400007c02 */ /* 0x000fce0008000f00 */
.L_x_168:
[----:B-1----:R1:W4:Y:S02]  /*8a70*/  SYNCS.PHASECHK.TRANS64.TRYWAIT P0, [R0+URZ], R3 ;  /* 0x00000003000075a7 */ /* 0x00232400080011ff */
[----:B----4-:R-:W-:Y:S05]  /*8a80*/  @!P0 NANOSLEEP.SYNCS 0x989680 ;  /* 0x009896800000895d */ /* 0x010fea0003900000 */
[----:B------:R-:W4:Y:S02]  /*8a90*/  @!P0 SYNCS.PHASECHK.TRANS64 P0, [R0+URZ], R3 ;  /* 0x00000003000085a7 */ /* 0x000f2400080010ff */
[----:B----4-:R-:W-:Y:S05]  /*8aa0*/  @!P0 BRA `(.L_x_168) ;  /* 0xfffffffc00f08947 */ /* 0x010fea000383ffff */
[----:B------:R-:W-:Y:S05]  /*8ab0*/  BRA `(.L_x_169) ;  /* 0xffffffac008c7947 */ /* 0x000fea000383ffff */
.L_x_58:
[----:B------:R-:W-:-:S07]  /*8ac0*/  MOV R0, UR4 ;  /* 0x0000000400007c02 */ /* 0x000fce0008000f00 */
.L_x_170:
[----:B-1----:R1:W4:Y:S02]  /*8ad0*/  SYNCS.PHASECHK.TRANS64.TRYWAIT P0, [R0+URZ], R3 ;  /* 0x00000003000075a7 */ /* 0x00232400080011ff */
[----:B----4-:R-:W-:Y:S05]  /*8ae0*/  @!P0 NANOSLEEP.SYNCS 0x989680 ;  /* 0x009896800000895d */ /* 0x010fea0003900000 */
[----:B------:R-:W4:Y:S02]  /*8af0*/  @!P0 SYNCS.PHASECHK.TRANS64 P0, [R0+URZ], R3 ;  /* 0x00000003000085a7 */ /* 0x000f2400080010ff */
[----:B----4-:R-:W-:Y:S05]  /*8b00*/  @!P0 BRA `(.L_x_170) ;  /* 0xfffffffc00f08947 */ /* 0x010fea000383ffff */
[----:B------:R-:W-:Y:S05]  /*8b10*/  BRA `(.L_x_171) ;  /* 0xffffffac009c7947 */ /* 0x000fea000383ffff */
.L_x_59:
[----:B------:R-:W-:-:S07]  /*8b20*/  MOV R0, UR4 ;  /* 0x0000000400007c02 */ /* 0x000fce0008000f00 */
.L_x_172:
[----:B-1----:R1:W4:Y:S02]  /*8b30*/  SYNCS.PHASECHK.TRANS64.TRYWAIT P0, [R0+URZ], R3 ;  /* 0x00000003000075a7 */ /* 0x00232400080011ff */
[----:B----4-:R-:W-:Y:S05]  /*8b40*/  @!P0 NANOSLEEP.SYNCS 0x989680 ;  /* 0x009896800000895d */ /* 0x010fea0003900000 */
[----:B------:R-:W4:Y:S02]  /*8b50*/  @!P0 SYNCS.PHASECHK.TRANS64 P0, [R0+URZ], R3 ;  /* 0x00000003000085a7 */ /* 0x000f2400080010ff */
[----:B----4-:R-:W-:Y:S05]  /*8b60*/  @!P0 BRA `(.L_x_172) ;  /* 0xfffffffc00f08947 */ /* 0x010fea000383ffff */
[----:B------:R-:W-:Y:S05]  /*8b70*/  BRA `(.L_x_173) ;  /* 0xffffffac00ac7947 */ /* 0x000fea000383ffff */
.L_x_60:
[----:B------:R-:W-:-:S07]  /*8b80*/  MOV R0, UR4 ;  /* 0x0000000400007c02 */ /* 0x000fce0008000f00 */
.L_x_174:
[----:B-1----:R1:W4:Y:S02]  /*8b90*/  SYNCS.PHASECHK.TRANS64.TRYWAIT P0, [R0+URZ], R3 ;  /* 0x00000003000075a7 */ /* 0x00232400080011ff */
[----:B----4-:R-:W-:Y:S05]  /*8ba0*/  @!P0 NANOSLEEP.SYNCS 0x989680 ;  /* 0x009896800000895d */ /* 0x010fea0003900000 */
[----:B------:R-:W4:Y:S02]  /*8bb0*/  @!P0 SYNCS.PHASECHK.TRANS64 P0, [R0+URZ], R3 ;  /* 0x00000003000085a7 */ /* 0x000f2400080010ff */
[----:B----4-:R-:W-:Y:S05]  /*8bc0*/  @!P0 BRA `(.L_x_174) ;  /* 0xfffffffc00f08947 */ /* 0x010fea000383ffff */
[----:B------:R-:W-:Y:S05]  /*8bd0*/  BRA `(.L_x_175) ;  /* 0xffffffac00bc7947 */ /* 0x000fea000383ffff */
.L_x_61:
[----:B------:R-:W-:-:S07]  /*8be0*/  MOV R0, UR4 ;  /* 0x0000000400007c02 */ /* 0x000fce0008000f00 */
.L_x_176:
[----:B-1----:R1:W4:Y:S02]  /*8bf0*/  SYNCS.PHASECHK.TRANS64.TRYWAIT P0, [R0+URZ], R3 ;  /* 0x00000003000075a7 */ /* 0x00232400080011ff */
[----:B----4-:R-:W-:Y:S05]  /*8c00*/  @!P0 NANOSLEEP.SYNCS 0x989680 ;  /* 0x009896800000895d */ /* 0x010fea0003900000 */
[----:B------:R-:W4:Y:S02]  /*8c10*/  @!P0 SYNCS.PHASECHK.TRANS64 P0, [R0+URZ], R3 ;  /* 0x00000003000085a7 */ /* 0x000f2400080010ff */
[----:B----4-:R-:W-:Y:S05]  /*8c20*/  @!P0 BRA `(.L_x_176) ;  /* 0xfffffffc00f08947 */ /* 0x010fea000383ffff */
[----:B------:R-:W-:Y:S05]  /*8c30*/  BRA `(.L_x_177) ;  /* 0xffffffac00cc7947 */ /* 0x000fea000383ffff */
.L_x_62:
[----:B------:R-:W-:-:S07]  /*8c40*/  MOV R0, UR4 ;  /* 0x0000000400007c02 */ /* 0x000fce0008000f00 */
.L_x_178:
[----:B-1----:R1:W4:Y:S02]  /*8c50*/  SYNCS.PHASECHK.TRANS64.TRYWAIT P0, [R0+URZ], R3 ;  /* 0x00000003000075a7 */ /* 0x00232400080011ff */
[----:B----4-:R-:W-:Y:S05]  /*8c60*/  @!P0 NANOSLEEP.SYNCS 0x989680 ;  /* 0x009896800000895d */ /* 0x010fea0003900000 */
[----:B------:R-:W4:Y:S02]  /*8c70*/  @!P0 SYNCS.PHASECHK.TRANS64 P0, [R0+URZ], R3 ;  /* 0x00000003000085a7 */ /* 0x000f2400080010ff */
[----:B----4-:R-:W-:Y:S05]  /*8c80*/  @!P0 BRA `(.L_x_178) ;  /* 0xfffffffc00f08947 */ /* 0x010fea000383ffff */
[----:B------:R-:W-:Y:S05]  /*8c90*/  BRA `(.L_x_179) ;  /* 0xffffffac00dc7947 */ /* 0x000fea000383ffff */
.L_x_63:
[----:B------:R-:W-:-:S07]  /*8ca0*/  MOV R0, UR4 ;  /* 0x0000000400007c02 */ /* 0x000fce0008000f00 */
.L_x_180:
[----:B-1----:R1:W4:Y:S02]  /*8cb0*/  SYNCS.PHASECHK.TRANS64.TRYWAIT P0, [R0+URZ], R3 ;  /* 0x00000003000075a7 */ /* 0x00232400080011ff */
[----:B----4-:R-:W-:Y:S05]  /*8cc0*/  @!P0 NANOSLEEP.SYNCS 0x989680 ;  /* 0x009896800000895d */ /* 0x010fea0003900000 */
[----:B------:R-:W4:Y:S02]  /*8cd0*/  @!P0 SYNCS.PHASECHK.TRANS64 P0, [R0+URZ], R3 ;  /* 0x00000003000085a7 */ /* 0x000f2400080010ff */
[----:B----4-:R-:W-:Y:S05]  /*8ce0*/  @!P0 BRA `(.L_x_180) ;  /* 0xfffffffc00f08947 */ /* 0x010fea000383ffff */
[----:B------:R-:W-:Y:S05]  /*8cf0*/  BRA `(.L_x_181) ;  /* 0xffffffac00ec7947 */ /* 0x000fea000383ffff */
.L_x_64:
[----:B------:R-:W-:-:S07]  /*8d00*/  MOV R0, UR4 ;  /* 0x0000000400007c02 */ /* 0x000fce0008000f00 */
.L_x_182:
[----:B-1----:R1:W4:Y:S02]  /*8d10*/  SYNCS.PHASECHK.TRANS64.TRYWAIT P0, [R0+URZ], R3 ;  /* 0x00000003000075a7 */ /* 0x00232400080011ff */
[----:B----4-:R-:W-:Y:S05]  /*8d20*/  @!P0 NANOSLEEP.SYNCS 0x989680 ;  /* 0x009896800000895d */ /* 0x010fea0003900000 */
[----:B------:R-:W4:Y:S02]  /*8d30*/  @!P0 SYNCS.PHASECHK.TRANS64 P0, [R0+URZ], R3 ;  /* 0x00000003000085a7 */ /* 0x000f2400080010ff */
[----:B----4-:R-:W-:Y:S05]  /*8d40*/  @!P0 BRA `(.L_x_182) ;  /* 0xfffffffc00f08947 */ /* 0x010fea000383ffff */
[----:B------:R-:W-:Y:S05]  /*8d50*/  BRA `(.L_x_183) ;  /* 0xffffffac00fc7947 */ /* 0x000fea000383ffff */
.L_x_65:
[----:B------:R-:W-:-:S07]  /*8d60*/  MOV R0, UR4 ;  /* 0x0000000400007c02 */ /* 0x000fce0008000f00 */
.L_x_184:
[----:B-1----:R1:W4:Y:S02]  /*8d70*/  SYNCS.PHASECHK.TRANS64.TRYWAIT P0, [R0+URZ], R3 ;  /* 0x00000003000075a7 */ /* 0x00232400080011ff */
[----:B----4-:R-:W-:Y:S05]  /*8d80*/  @!P0 NANOSLEEP.SYNCS 0x989680 ;  /* 0x009896800000895d */ /* 0x010fea0003900000 */
[----:B------:R-:W4:Y:S02]  /*8d90*/  @!P0 SYNCS.PHASECHK.TRANS64 P0, [R0+URZ], R3 ;  /* 0x00000003000085a7 */ /* 0x000f2400080010ff */
[----:B----4-:R-:W-:Y:S05]  /*8da0*/  @!P0 BRA `(.L_x_184) ;  /* 0xfffffffc00f08947 */ /* 0x010fea000383ffff */
[----:B------:R-:W-:Y:S05]  /*8db0*/  BRA `(.L_x_185) ;  /* 0xffffffb0000c7947 */ /* 0x000fea000383ffff */
.L_x_66:
[----:B------:R-:W-:-:S07]  /*8dc0*/  MOV R0, UR4 ;  /* 0x0000000400007c02 */ /* 0x000fce0008000f00 */
.L_x_186:
[----:B-1----:R1:W4:Y:S02]  /*8dd0*/  SYNCS.PHASECHK.TRANS64.TRYWAIT P0, [R0+URZ], R3 ;  /* 0x00000003000075a7 */ /* 0x00232400080011ff */
[----:B----4-:R-:W-:Y:S05]  /*8de0*/  @!P0 NANOSLEEP.SYNCS 0x989680 ;  /* 0x009896800000895d */ /* 0x010fea0003900000 */
[----:B------:R-:W4:Y:S02]  /*8df0*/  @!P0 SYNCS.PHASECHK.TRANS64 P0, [R0+URZ], R3 ;  /* 0x00000003000085a7 */ /* 0x000f2400080010ff */
[----:B----4-:R-:W-:Y:S05]  /*8e00*/  @!P0 BRA `(.L_x_186) ;  /* 0xfffffffc00f08947 */ /* 0x010fea000383ffff */
[----:B------:R-:W-:Y:S05]  /*8e10*/  BRA `(.L_x_187) ;  /* 0xffffffb0001c7947 */ /* 0x000fea000383ffff */
.L_x_69:
[----:B------:R-:W-:-:S07]  /*8e20*/  MOV R4, UR48 ;  /* 0x0000003000047c02 */ /* 0x000fce0008000f00 */
.L_x_188:
[----:B-1----:R1:W2:Y:S02]  /*8e30*/  SYNCS.PHASECHK.TRANS64.TRYWAIT P1, [R4+URZ+0x248], R7 ;  /* 0x00024807040075a7 */ /* 0x0022a400080211ff */
[----:B--2---:R-:W-:Y:S05]  /*8e40*/  @!P1 NANOSLEEP.SYNCS 0x989680 ;  /* 0x009896800000995d */ /* 0x004fea0003900000 */
[----:B------:R-:W2:Y:S02]  /*8e50*/  @!P1 SYNCS.PHASECHK.TRANS64 P1, [R4+URZ+0x248], R7 ;  /* 0x00024807040095a7 */ /* 0x000ea400080210ff */
[----:B--2---:R-:W-:Y:S05]  /*8e60*/  @!P1 BRA `(.L_x_188) ;  /* 0xfffffffc00f09947 */ /* 0x004fea000383ffff */
[----:B------:R-:W-:Y:S05]  /*8e70*/  BRA `(.L_x_189) ;  /* 0xffffffb000847947 */ /* 0x000fea000383ffff */
.L_x_70:
[----:B-1----:R-:W-:-:S07]  /*8e80*/  MOV R4, UR48 ;  /* 0x0000003000047c02 */ /* 0x002fce0008000f00 */
.L_x_190:
[----:B-1----:R1:W2:Y:S02]  /*8e90*/  SYNCS.PHASECHK.TRANS64.TRYWAIT P1, [R4+URZ+0x240], R5 ;  /* 0x00024005040075a7 */ /* 0x0022a400080211ff */
[----:B--2---:R-:W-:Y:S05]  /*8ea0*/  @!P1 NANOSLEEP.SYNCS 0x989680 ;  /* 0x009896800000995d */ /* 0x004fea0003900000 */
[----:B------:R-:W2:Y:S02]  /*8eb0*/  @!P1 SYNCS.PHASECHK.TRANS64 P1, [R4+URZ+0x240], R5 ;  /* 0x00024005040095a7 */ /* 0x000ea400080210ff */
[----:B--2---:R-:W-:Y:S05]  /*8ec0*/  @!P1 BRA `(.L_x_190) ;  /* 0xfffffffc00f09947 */ /* 0x004fea000383ffff */
[----:B------:R-:W-:Y:S05]  /*8ed0*/  BRA `(.L_x_191) ;  /* 0xffffffb0008c7947 */ /* 0x000fea000383ffff */
.L_x_78:
[----:B------:R-:W-:-:S07]  /*8ee0*/  MOV R0, UR6 ;  /* 0x0000000600007c02 */ /* 0x000fce0008000f00 */
.L_x_192:
[----:B-1----:R1:W2:Y:S02]  /*8ef0*/  SYNCS.PHASECHK.TRANS64.TRYWAIT P0, [R0+URZ+0x240], R5 ;  /* 0x00024005000075a7 */ /* 0x0022a400080011ff */
[----:B--2---:R-:W-:Y:S05]  /*8f00*/  @!P0 NANOSLEEP.SYNCS 0x989680 ;  /* 0x009896800000895d */ /* 0x004fea0003900000 */
[----:B------:R-:W2:Y:S02]  /*8f10*/  @!P0 SYNCS.PHASECHK.TRANS64 P0, [R0+URZ+0x240], R5 ;  /* 0x00024005000085a7 */ /* 0x000ea400080010ff */
[----:B--2---:R-:W-:Y:S05]  /*8f20*/  @!P0 BRA `(.L_x_192) ;  /* 0xfffffffc00f08947 */ /* 0x004fea000383ffff */
[----:B------:R-:W-:Y:S05]  /*8f30*/  BRA `(.L_x_193) ;  /* 0xffffffb400f47947 */ /* 0x000fea000383ffff */
.L_x_79:
[----:B------:R-:W-:-:S07]  /*8f40*/  MOV R5, UR8 ;  /* 0x0000000800057c02 */ /* 0x000fce0008000f00 */
.L_x_194:
[----:B-1----:R1:W2:Y:S02]  /*8f50*/  SYNCS.PHASECHK.TRANS64.TRYWAIT P0, [R5+URZ+0x260], R0 ;  /* 0x00026000050075a7 */ /* 0x0022a400080011ff */
[----:B--2---:R-:W-:Y:S05]  /*8f60*/  @!P0 NANOSLEEP.SYNCS 0x989680 ;  /* 0x009896800000895d */ /* 0x004fea0003900000 */
[----:B------:R-:W2:Y:S02]  /*8f70*/  @!P0 SYNCS.PHASECHK.TRANS64 P0, [R5+URZ+0x260], R0 ;  /* 0x00026000050085a7 */ /* 0x000ea400080010ff */
[----:B--2---:R-:W-:Y:S05]  /*8f80*/  @!P0 BRA `(.L_x_194) ;  /* 0xfffffffc00f08947 */ /* 0x004fea000383ffff */
[----:B------:R-:W-:Y:S05]  /*8f90*/  BRA `(.L_x_195) ;  /* 0xffffffb800107947 */ /* 0x000fea000383ffff */
.L_x_82:
[----:B-1----:R-:W-:Y:S07]  /*8fa0*/  MOV R0, UR7 ;  /* 0x0000000700007c02 */ /* 0x002fee0008000f00 */
.L_x_196:
[----:B-1----:R1:W2:Y:S02]  /*8fb0*/  SYNCS.PHASECHK.TRANS64.TRYWAIT P0, [R0+URZ], R5 ;  /* 0x00000005000075a7 */ /* 0x0022a400080011ff */
[----:B--2---:R-:W-:Y:S05]  /*8fc0*/  @!P0 NANOSLEEP.SYNCS 0x989680 ;  /* 0x009896800000895d */ /* 0x004fea0003900000 */
[----:B------:R-:W2:Y:S02]  /*8fd0*/  @!P0 SYNCS.PHASECHK.TRANS64 P0, [R0+URZ], R5 ;  /* 0x00000005000085a7 */ /* 0x000ea400080010ff */
[----:B--2---:R-:W-:Y:S05]  /*8fe0*/  @!P0 BRA `(.L_x_196) ;  /* 0xfffffffc00f08947 */ /* 0x004fea000383ffff */
[----:B------:R-:W-:Y:S05]  /*8ff0*/  BRA `(.L_x_81) ;  /* 0xffffffb800347947 */ /* 0x000fea000383ffff */
.L_x_85:
[----:B------:R-:W-:-:S07]  /*9000*/  MOV R0, UR5 ;  /* 0x0000000500007c02 */ /* 0x000fce0008000f00 */
.L_x_197:
[----:B-1----:R1:W3:Y:S02]  /*9010*/  SYNCS.PHASECHK.TRANS64.TRYWAIT P0, [R0+URZ], R3 ;  /* 0x00000003000075a7 */ /* 0x0022e400080011ff */
[----:B---3--:R-:W-:Y:S05]  /*9020*/  @!P0 NANOSLEEP.SYNCS 0x989680 ;  /* 0x009896800000895d */ /* 0x008fea0003900000 */
[----:B------:R-:W3:Y:S02]  /*9030*/  @!P0 SYNCS.PHASECHK.TRANS64 P0, [R0+URZ], R3 ;  /* 0x00000003000085a7 */ /* 0x000ee400080010ff */
[----:B---3--:R-:W-:Y:S05]  /*9040*/  @!P0 BRA `(.L_x_197) ;  /* 0xfffffffc00f08947 */ /* 0x008fea000383ffff */
[----:B------:R-:W-:Y:S05]  /*9050*/  BRA `(.L_x_198) ;  /* 0xffffffb800e07947 */ /* 0x000fea000383ffff */
.L_x_86:
[----:B------:R-:W-:-:S07]  /*9060*/  MOV R0, UR7 ;  /* 0x0000000700007c02 */ /* 0x000fce0008000f00 */
.L_x_199:
[----:B-1----:R1:W3:Y:S02]  /*9070*/  SYNCS.PHASECHK.TRANS64.TRYWAIT P0, [R0+URZ], R3 ;  /* 0x00000003000075a7 */ /* 0x0022e400080011ff */
[----:B---3--:R-:W-:Y:S05]  /*9080*/  @!P0 NANOSLEEP.SYNCS 0x989680 ;  /* 0x009896800000895d */ /* 0x008fea0003900000 */
[----:B------:R-:W3:Y:S02]  /*9090*/  @!P0 SYNCS.PHASECHK.TRANS64 P0, [R0+URZ], R3 ;  /* 0x00000003000085a7 */ /* 0x000ee400080010ff */
[----:B---3--:R-:W-:Y:S05]  /*90a0*/  @!P0 BRA `(.L_x_199) ;  /* 0xfffffffc00f08947 */ /* 0x008fea000383ffff */
[----:B------:R-:W-:Y:S05]  /*90b0*/  BRA `(.L_x_200) ;  /* 0xffffffb800ec7947 */ /* 0x000fea000383ffff */
.L_x_91:
[----:B------:R-:W-:Y:S07]  /*90c0*/  MOV R0, UR14 ;  /* 0x0000000e00007c02 */ /* 0x000fee0008000f00 */
.L_x_201:
[----:B---3--:R3:W4:Y:S02]  /*90d0*/  SYNCS.PHASECHK.TRANS64.TRYWAIT P0, [R0+URZ+0x240], R3 ;  /* 0x00024003000075a7 */ /* 0x00872400080011ff */
[----:B----4-:R-:W-:Y:S05]  /*90e0*/  @!P0 NANOSLEEP.SYNCS 0x989680 ;  /* 0x009896800000895d */ /* 0x010fea0003900000 */
[----:B------:R-:W4:Y:S02]  /*90f0*/  @!P0 SYNCS.PHASECHK.TRANS64 P0, [R0+URZ+0x240], R3 ;  /* 0x00024003000085a7 */ /* 0x000f2400080010ff */
[----:B----4-:R-:W-:Y:S05]  /*9100*/  @!P0 BRA `(.L_x_201) ;  /* 0xfffffffc00f08947 */ /* 0x010fea000383ffff */
[----:B------:R-:W-:Y:S05]  /*9110*/  BRA `(.L_x_202) ;  /* 0xffffffbc00e47947 */ /* 0x000fea000383ffff */
.L_x_94:
[----:B------:R-:W-:Y:S07]  /*9120*/  MOV R0, UR14 ;  /* 0x0000000e00007c02 */ /* 0x000fee0008000f00 */
.L_x_203:
[----:B-1----:R1:W3:Y:S02]  /*9130*/  SYNCS.PHASECHK.TRANS64.TRYWAIT P0, [R0+URZ+0x238], R3 ;  /* 0x00023803000075a7 */ /* 0x0022e400080011ff */
[----:B---3--:R-:W-:Y:S05]  /*9140*/  @!P0 NANOSLEEP.SYNCS 0x989680 ;  /* 0x009896800000895d */ /* 0x008fea0003900000 */
[----:B------:R-:W3:Y:S02]  /*9150*/  @!P0 SYNCS.PHASECHK.TRANS64 P0, [R0+URZ+0x238], R3 ;  /* 0x00023803000085a7 */ /* 0x000ee400080010ff */
[----:B---3--:R-:W-:Y:S05]  /*9160*/  @!P0 BRA `(.L_x_203) ;  /* 0xfffffffc00f08947 */ /* 0x008fea000383ffff */
[----:B------:R-:W-:Y:S05]  /*9170*/  BRA `(.L_x_93) ;  /* 0xffffffc000d07947 */ /* 0x000fea000383ffff */
.L_x_97:
[----:B------:R-:W-:Y:S07]  /*9180*/  MOV R0, UR14 ;  /* 0x0000000e00007c02 */ /* 0x000fee0008000f00 */
.L_x_204:
[----:B-1----:R1:W2:Y:S02]  /*9190*/  SYNCS.PHASECHK.TRANS64.TRYWAIT P2, [R0+URZ+0x228], R29 ;  /* 0x0002281d000075a7 */ /* 0x0022a400080411ff */
[----:B--2---:R-:W-:Y:S05]  /*91a0*/  @!P2 NANOSLEEP.SYNCS 0x989680 ;  /* 0x009896800000a95d */ /* 0x004fea0003900000 */
[----:B------:R-:W2:Y:S02]  /*91b0*/  @!P2 SYNCS.PHASECHK.TRANS64 P2, [R0+URZ+0x228], R29 ;  /* 0x0002281d0000a5a7 */ /* 0x000ea400080410ff */
[----:B--2---:R-:W-:Y:S05]  /*91c0*/  @!P2 BRA `(.L_x_204) ;  /* 0xfffffffc00f0a947 */ /* 0x004fea000383ffff */
[----:B------:R-:W-:Y:S05]  /*91d0*/  BRA `(.L_x_205) ;  /* 0xffffffc400587947 */ /* 0x000fea000383ffff */
.L_x_100:
[----:B------:R-:W-:Y:S07]  /*91e0*/  MOV R0, UR47 ;  /* 0x0000002f00007c02 */ /* 0x000fee0008000f00 */
.L_x_206:
[----:B-1----:R1:W2:Y:S02]  /*91f0*/  SYNCS.PHASECHK.TRANS64.TRYWAIT P0, [R0+URZ+0x240], R3 ;  /* 0x00024003000075a7 */ /* 0x0022a400080011ff */
[----:B--2---:R-:W-:Y:S05]  /*9200*/  @!P0 NANOSLEEP.SYNCS 0x989680 ;  /* 0x009896800000895d */ /* 0x004fea0003900000 */
[----:B------:R-:W2:Y:S02]  /*9210*/  @!P0 SYNCS.PHASECHK.TRANS64 P0, [R0+URZ+0x240], R3 ;  /* 0x00024003000085a7 */ /* 0x000ea400080010ff */
[----:B--2---:R-:W-:Y:S05]  /*9220*/  @!P0 BRA `(.L_x_206) ;  /* 0xfffffffc00f08947 */ /* 0x004fea000383ffff */
[----:B------:R-:W-:Y:S05]  /*9230*/  BRA `(.L_x_207) ;  /* 0xffffffc800d47947 */ /* 0x000fea000383ffff */
.L_x_111:
[----:B-1----:R-:W-:Y:S04]  /*9240*/  MOV R0, UR47 ;  /* 0x0000002f00007c02 */ /* 0x002fe80008000f00 */
[----:B------:R1:W2:Y:S03]  /*9250*/  SYNCS.PHASECHK.TRANS64.TRYWAIT P1, [R0+URZ+0x220], R5 ;  /* 0x00022005000075a7 */ /* 0x0002a600080211ff */
[----:B--2---:R-:W-:Y:S05]  /*9260*/  @!P1 NANOSLEEP.SYNCS 0x989680 ;  /* 0x009896800000995d */ /* 0x004fea0003900000 */
[----:B------:R-:W2:Y:S02]  /*9270*/  @!P1 SYNCS.PHASECHK.TRANS64 P1, [R0+URZ+0x220], R5 ;  /* 0x00022005000095a7 */ /* 0x000ea400080210ff */
[----:B--2---:R-:W-:Y:S05]  /*9280*/  @!P1 BRA `(.L_x_111) ;  /* 0xfffffffc00ec9947 */ /* 0x004fea000383ffff */
[----:B------:R-:W-:Y:S05]  /*9290*/  BRA `(.L_x_110) ;  /* 0xffffffd400d07947 */ /* 0x000fea000383ffff */
.L_x_113:
[----:B------:R1:W1:Y:S02]  /*92a0*/  SYNCS.PHASECHK.TRANS64.TRYWAIT P1, [R152+URZ+0x250], R3 ;  /* 0x00025003980075a7 */ /* 0x00026400080211ff */
[----:B-1----:R-:W-:Y:S05]  /*92b0*/  @!P1 NANOSLEEP.SYNCS 0x989680 ;  /* 0x009896800000995d */ /* 0x002fea0003900000 */
[----:B------:R-:W1:Y:S02]  /*92c0*/  @!P1 SYNCS.PHASECHK.TRANS64 P1, [R152+URZ+0x250], R3 ;  /* 0x00025003980095a7 */ /* 0x000e6400080210ff */
[----:B-1----:R-:W-:Y:S05]  /*92d0*/  @!P1 BRA `(.L_x_113) ;  /* 0xfffffffc00f09947 */ /* 0x002fea000383ffff */
[----:B------:R-:W-:Y:S05]  /*92e0*/  BRA `(.L_x_112) ;  /* 0xffffffd800147947 */ /* 0x000fea000383ffff */
        .weak           $__internal_0_$__cuda_sm10x_tcgen05_guardrail_trap_col_being_dealloced_not_returned_by_alloc
        .type           $__internal_0_$__cuda_sm10x_tcgen05_guardrail_trap_col_being_dealloced_not_returned_by_alloc,@function
        .size           $__internal_0_$__cuda_sm10x_tcgen05_guardrail_trap_col_being_dealloced_not_returned_by_alloc,($__internal_1_$__cuda_sm10x_tcgen05_guardrail_trap_phase_invalid_during_alloc - $__internal_0_$__cuda_sm10x_tcgen05_guardrail_trap_col_being_dealloced_not_returned_by_alloc)
$__internal_0_$__cuda_sm10x_tcgen05_guardrail_trap_col_being_dealloced_not_returned_by_alloc:
[----:B------:R-:W-:Y:S05]  /*92f0*/  BPT.TRAP 0x1 ;  /* 0x000000040000795c */ /* 0x000fea0000300000 */
[----:B------:R-:W-:-:S04]  /*9300*/  MOV R3, 0x0 ;  /* 0x0000000000037802 */ /* 0x000fc80000000f00 */
[----:B------:R-:W-:Y:S05]  /*9310*/  RET.REL.NODEC R2 `(_ZN7cutlass13device_kernelINS_4conv6kernel13ConvUniversalINS1_16ConvProblemShapeILNS1_8OperatorE1ELi2EEENS1_10collective14CollectiveConvINS1_47MainloopSm100TmaUmmaWarpSpecializedImplicitGemmILS5_1ELi34ELi2ELi1ELi2EN4cute5tupleIJNSA_1CILi1EEESD_SD_EEEEENSB_IJNSC_ILi128EEENSC_ILi64EEENSB_IJNSC_ILi32EEEEEEEEENS_12float_e4m3_tESL_NSA_8TiledMMAINSA_8MMA_AtomIJNSA_10MMA_TraitsINSA_19SM100_MMA_F8F6F4_SSEJSL_SL_fSG_SH_NSA_17integral_constantINSA_4UMMA5MajorELSS_0EEENSQ_ISS_LSS_1EEENSQ_INSR_7ScaleInELSV_0EEESW_EEEEEENSA_6LayoutISE_NSB_IJNSC_ILi0EEES10_S10_EEEEENSB_IJNSA_10UnderscoreES13_S13_EEEEENS7_6detail27Sm100ImplicitGemmTileTraitsINSA_20SM90_TMA_LOAD_IM2COLENSA_14ComposedLayoutINSA_7SwizzleILi1ELi4ELi3EEENSA_18smem_ptr_flag_bitsILi8EEENSZ_INSB_IJNSC_ILi8EEESI_EEENSB_IJSI_SD_EEEEEEEvEENS17_INSA_13SM90_TMA_LOADENS19_INS1A_ILi2ELi4ELi3EEES1D_NSZ_INSB_IJSH_S1E_EEENSB_IJSD_SH_EEEEEEEvEEEENS_8epilogue10collective18CollectiveEpilogueINS1S_23Sm100TmaWarpSpecializedILi1ELi1ELi64ELb0ELb0EEEJSK_NSB_IJNSZ_ISG_SD_EENSZ_ISH_SD_EEEEESL_NSB_IJNSB_IJlllEEESD_S10_EEESL_S21_NS1S_6fusion15FusionCallbacksIS1W_NS22_17LinearCombinationISL_fSL_fLNS_15FloatRoundStyleE2EEESK_S1Z_JEEENSA_5SM1004TMEM4LOAD26SM100_TMEM_LOAD_32dp32b64xES18_NS19_IS1L_S1D_NSZ_INSB_IJS1E_SH_EEENSB_IJSH_SD_EEEEEEENSA_39AutoVectorizingCopyWithAssumedAlignmentILi128EEENSA_21SM90_TMA_STORE_IM2COLES2F_S2H_S2H_EEEvvEEEEvNT_6ParamsE) ;  /* 0xffffff6c02387950 */ /* 0x000fea0003c3ffff */
        .weak           $__internal_1_$__cuda_sm10x_tcgen05_guardrail_trap_phase_invalid_during_alloc
        .type           $__internal_1_$__cuda_sm10x_tcgen05_guardrail_trap_phase_invalid_during_alloc,@function
        .size           $__internal_1_$__cuda_sm10x_tcgen05_guardrail_trap_phase_invalid_during_alloc,($__internal_2_$__cuda_sm10x_tcgen05_guardrail_trap_unallocated_columns_being_dealloced - $__internal_1_$__cuda_sm10x_tcgen05_guardrail_trap_phase_invalid_during_alloc)
$__internal_1_$__cuda_sm10x_tcgen05_guardrail_trap_phase_invalid_during_alloc:
[----:B------:R-:W-:Y:S05]  /*9320*/  BPT.TRAP 0x1 ;  /* 0x000000040000795c */ /* 0x000fea0000300000 */
[----:B------:R-:W-:-:S04]  /*9330*/  HFMA2 R3, -RZ, RZ, 0, 0 ;  /* 0x00000000ff037431 */ /* 0x000fc800000001ff */
[----:B------:R-:W-:Y:S05]  /*9340*/  RET.REL.NODEC R2 `(_ZN7cutlass13device_kernelINS_4conv6kernel13ConvUniversalINS1_16ConvProblemShapeILNS1_8OperatorE1ELi2EEENS1_10collective14CollectiveConvINS1_47MainloopSm100TmaUmmaWarpSpecializedImplicitGemmILS5_1ELi34ELi2ELi1ELi2EN4cute5tupleIJNSA_1CILi1EEESD_SD_EEEEENSB_IJNSC_ILi128EEENSC_ILi64EEENSB_IJNSC_ILi32EEEEEEEEENS_12float_e4m3_tESL_NSA_8TiledMMAINSA_8MMA_AtomIJNSA_10MMA_TraitsINSA_19SM100_MMA_F8F6F4_SSEJSL_SL_fSG_SH_NSA_17integral_constantINSA_4UMMA5MajorELSS_0EEENSQ_ISS_LSS_1EEENSQ_INSR_7ScaleInELSV_0EEESW_EEEEEENSA_6LayoutISE_NSB_IJNSC_ILi0EEES10_S10_EEEEENSB_IJNSA_10UnderscoreES13_S13_EEEEENS7_6detail27Sm100ImplicitGemmTileTraitsINSA_20SM90_TMA_LOAD_IM2COLENSA_14ComposedLayoutINSA_7SwizzleILi1ELi4ELi3EEENSA_18smem_ptr_flag_bitsILi8EEENSZ_INSB_IJNSC_ILi8EEESI_EEENSB_IJSI_SD_EEEEEEEvEENS17_INSA_13SM90_TMA_LOADENS19_INS1A_ILi2ELi4ELi3EEES1D_NSZ_INSB_IJSH_S1E_EEENSB_IJSD_SH_EEEEEEEvEEEENS_8epilogue10collective18CollectiveEpilogueINS1S_23Sm100TmaWarpSpecializedILi1ELi1ELi64ELb0ELb0EEEJSK_NSB_IJNSZ_ISG_SD_EENSZ_ISH_SD_EEEEESL_NSB_IJNSB_IJlllEEESD_S10_EEESL_S21_NS1S_6fusion15FusionCallbacksIS1W_NS22_17LinearCombinationISL_fSL_fLNS_15FloatRoundStyleE2EEESK_S1Z_JEEENSA_5SM1004TMEM4LOAD26SM100_TMEM_LOAD_32dp32b64xES18_NS19_IS1L_S1D_NSZ_INSB_IJS1E_SH_EEENSB_IJSH_SD_EEEEEEENSA_39AutoVectorizingCopyWithAssumedAlignmentILi128EEENSA_21SM90_TMA_STORE_IM2COLES2F_S2H_S2H_EEEvvEEEEvNT_6ParamsE) ;  /* 0xffffff6c022c7950 */ /* 0x000fea0003c3ffff */
        .weak           $__internal_2_$__cuda_sm10x_tcgen05_guardrail_trap_unallocated_columns_being_dealloced
        .type           $__internal_2_$__cuda_sm10x_tcgen05_guardrail_trap_unallocated_columns_being_dealloced,@function
        .size           $__internal_2_$__cuda_sm10x_tcgen05_guardrail_trap_unallocated_columns_being_dealloced,(.L_x_209 - $__internal_2_$__cuda_sm10x_tcgen05_guardrail_trap_unallocated_columns_being_dealloced)
$__internal_2_$__cuda_sm10x_tcgen05_guardrail_trap_unallocated_columns_being_dealloced:
[----:B------:R-:W-:Y:S05]  /*9350*/  BPT.TRAP 0x1 ;  /* 0x000000040000795c */ /* 0x000fea0000300000 */
[----:B------:R-:W-:-:S04]  /*9360*/  MOV R3, 0x0 ;  /* 0x0000000000037802 */ /* 0x000fc80000000f00 */
[----:B------:R-:W-:Y:S05]  /*9370*/  RET.REL.NODEC R2 `(_ZN7cutlass13device_kernelINS_4conv6kernel13ConvUniversalINS1_16ConvProblemShapeILNS1_8OperatorE1ELi2EEENS1_10collective14CollectiveConvINS1_47MainloopSm100TmaUmmaWarpSpecializedImplicitGemmILS5_1ELi34ELi2ELi1ELi2EN4cute5tupleIJNSA_1CILi1EEESD_SD_EEEEENSB_IJNSC_ILi128EEENSC_ILi64EEENSB_IJNSC_ILi32EEEEEEEEENS_12float_e4m3_tESL_NSA_8TiledMMAINSA_8MMA_AtomIJNSA_10MMA_TraitsINSA_19SM100_MMA_F8F6F4_SSEJSL_SL_fSG_SH_NSA_17integral_constantINSA_4UMMA5MajorELSS_0EEENSQ_ISS_LSS_1EEENSQ_INSR_7ScaleInELSV_0EEESW_EEEEEENSA_6LayoutISE_NSB_IJNSC_ILi0EEES10_S10_EEEEENSB_IJNSA_10UnderscoreES13_S13_EEEEENS7_6detail27Sm100ImplicitGemmTileTraitsINSA_20SM90_TMA_LOAD_IM2COLENSA_14ComposedLayoutINSA_7SwizzleILi1ELi4ELi3EEENSA_18smem_ptr_flag_bitsILi8EEENSZ_INSB_IJNSC_ILi8EEESI_EEENSB_IJSI_SD_EEEEEEEvEENS17_INSA_13SM90_TMA_LOADENS19_INS1A_ILi2ELi4ELi3EEES1D_NSZ_INSB_IJSH_S1E_EEENSB_IJSD_SH_EEEEEEEvEEEENS_8epilogue10collective18CollectiveEpilogueINS1S_23Sm100TmaWarpSpecializedILi1ELi1ELi64ELb0ELb0EEEJSK_NSB_IJNSZ_ISG_SD_EENSZ_ISH_SD_EEEEESL_NSB_IJNSB_IJlllEEESD_S10_EEESL_S21_NS1S_6fusion15FusionCallbacksIS1W_NS22_17LinearCombinationISL_fSL_fLNS_15FloatRoundStyleE2EEESK_S1Z_JEEENSA_5SM1004TMEM4LOAD26SM100_TMEM_LOAD_32dp32b64xES18_NS19_IS1L_S1D_NSZ_INSB_IJS1E_SH_EEENSB_IJSH_SD_EEEEEEENSA_39AutoVectorizingCopyWithAssumedAlignmentILi128EEENSA_21SM90_TMA_STORE_IM2COLES2F_S2H_S2H_EEEvvEEEEvNT_6ParamsE) ;  /* 0xffffff6c02207950 */ /* 0x000fea0003c3ffff */
.L_x_208:
[----:B------:R-:W-:-:S00]  /*9380*/  BRA `(.L_x_208) ;  /* 0xfffffffc00fc7947 */ /* 0x000fc0000383ffff */
[----:B------:R-:W-:-:S00]  /*9390*/  NOP ;  /* 0x0000000000007918 */ /* 0x000fc00000000000 */
        /* <DEDUP_REMOVED lines=14> */
.L_x_209:


//--------------------- .nv.global.init           --------------------------
	.section	.nv.global.init,"aw",@progbits
.nv.global.init:
	.type		$str$29,@object
	.size		$str$29,($str$30 - $str$29)
$str$29:
        /*0000*/ 	.byte	0x28, 0x61, 0x64, 0x64, 0x72, 0x65, 0x73, 0x73, 0x20, 0x26, 0x20, 0x6d, 0x61, 0x73, 0x6b, 0x29
        /*0010*/ 	.byte	0x20, 0x3d, 0x3d, 0x20, 0x30, 0x00
	.type		$str$30,@object
	.size		$str$30,($str$28 - $str$30)
$str$30:
        /*0016*/ 	.byte	0x2f, 0x74, 0x6d, 0x70, 0x2f, 0x63, 0x75, 0x74, 0x6c, 0x61, 0x73, 0x73, 0x5f, 0x73, 0x77, 0x65
        /*0026*/ 	.byte	0x65, 0x70, 0x5f, 0x73, 0x72, 0x63, 0x2f, 0x69, 0x6e, 0x63, 0x6c, 0x75, 0x64, 0x65, 0x2f, 0x63
        /*0036*/ 	.byte	0x75, 0x74, 0x65, 0x2f, 0x70, 0x6f, 0x69, 0x6e, 0x74, 0x65, 0x72, 0x5f, 0x66, 0x6c, 0x61, 0x67
        /*0046*/ 	.byte	0x67, 0x65, 0x64, 0x2e, 0x68, 0x70, 0x70, 0x00
	.type		$str$28,@object
	.size		$str$28,($str$27 - $str$28)
$str$28:
        /*004e*/ 	.byte	0x2f, 0x74, 0x6d, 0x70, 0x2f, 0x63, 0x75, 0x74, 0x6c, 0x61, 0x73, 0x73, 0x5f, 0x73, 0x77, 0x65
        /*005e*/ 	.byte	0x65, 0x70, 0x5f, 0x73, 0x72, 0x63, 0x2f, 0x69, 0x6e, 0x63, 0x6c, 0x75, 0x64, 0x65, 0x2f, 0x63
        /*006e*/ 	.byte	0x75, 0x74, 0x65, 0x2f, 0x61, 0x74, 0x6f, 0x6d, 0x2f, 0x63, 0x6f, 0x70, 0x79, 0x5f, 0x74, 0x72
        /*007e*/ 	.byte	0x61, 0x69, 0x74, 0x73, 0x5f, 0x73, 0x6d, 0x31, 0x30, 0x30, 0x2e, 0x68, 0x70, 0x70, 0x00
	.type		$str$27,@object
	.size		$str$27,(__unnamed_1 - $str$27)
$str$27:
        /*008d*/ 	.byte	0x28, 0x28, 0x75, 0x69, 0x6e, 0x74, 0x33, 0x32, 0x5f, 0x74, 0x28, 0x74, 0x68, 0x72, 0x65, 0x61
        /*009d*/ 	.byte	0x64, 0x49, 0x64, 0x78, 0x2e, 0x78, 0x29, 0x20, 0x2f, 0x20, 0x33, 0x32, 0x29, 0x20, 0x25, 0x20
        /*00ad*/ 	.byte	0x34, 0x29, 0x20, 0x3d, 0x3d, 0x20, 0x28, 0x28, 0x28, 0x74, 0x6d, 0x65, 0x6d, 0x5f, 0x61, 0x64
        /*00bd*/ 	.byte	0x64, 0x72, 0x20, 0x3e, 0x3e, 0x20, 0x31, 0x36, 0x29, 0x20, 0x2f, 0x20, 0x33, 0x32, 0x29, 0x20
        /*00cd*/ 	.byte	0x25, 0x20, 0x34, 0x29, 0x00
	.type		__unnamed_1,@object
	.size		__unnamed_1,(__unnamed_2 - __unnamed_1)
__unnamed_1:
        /*00d2*/ 	.byte	0x61, 0x75, 0x74, 0x6f, 0x20, 0x63, 0x75, 0x74, 0x65, 0x3a, 0x3a, 0x61, 0x73, 0x5f, 0x70, 0x6f
        /* <DEDUP_REMOVED lines=24> */
        /*0262*/ 	.byte	0x43, 0x3c, 0x38, 0x31, 0x39, 0x32, 0x3e, 0x3e, 0x3e, 0x3e, 0x5d, 0x00
	.type		__unnamed_2,@object
	.size		__unnamed_2,(.L_2 - __unnamed_2)
__unnamed_2:
        /* <DEDUP_REMOVED lines=42> */
        /*050e*/ 	.byte	0x3e, 0x3e, 0x3e, 0x3e, 0x5d, 0x00
.L_2:


//--------------------- .nv.shared._ZN7cutlass13device_kernelINS_4conv6kernel13ConvUniversalINS1_16ConvProblemShapeILNS1_8OperatorE1ELi2EEENS1_10collective14CollectiveConvINS1_47MainloopSm100TmaUmmaWarpSpecializedImplicitGemmILS5_1ELi34ELi2ELi1ELi2EN4cute5tupleIJNSA_1CILi1EEESD_SD_EEEEENSB_IJNSC_ILi128EEENSC_ILi64EEENSB_IJNSC_ILi32EEEEEEEEENS_12float_e4m3_tESL_NSA_8TiledMMAINSA_8MMA_AtomIJNSA_10MMA_TraitsINSA_19SM100_MMA_F8F6F4_SSEJSL_SL_fSG_SH_NSA_17integral_constantINSA_4UMMA5MajorELSS_0EEENSQ_ISS_LSS_1EEENSQ_INSR_7ScaleInELSV_0EEESW_EEEEEENSA_6LayoutISE_NSB_IJNSC_ILi0EEES10_S10_EEEEENSB_IJNSA_10UnderscoreES13_S13_EEEEENS7_6detail27Sm100ImplicitGemmTileTraitsINSA_20SM90_TMA_LOAD_IM2COLENSA_14ComposedLayoutINSA_7SwizzleILi1ELi4ELi3EEENSA_18smem_ptr_flag_bitsILi8EEENSZ_INSB_IJNSC_ILi8EEESI_EEENSB_IJSI_SD_EEEEEEEvEENS17_INSA_13SM90_TMA_LOADENS19_INS1A_ILi2ELi4ELi3EEES1D_NSZ_INSB_IJSH_S1E_EEENSB_IJSD_SH_EEEEEEEvEEEENS_8epilogue10collective18CollectiveEpilogueINS1S_23Sm100TmaWarpSpecializedILi1ELi1ELi64ELb0ELb0EEEJSK_NSB_IJNSZ_ISG_SD_EENSZ_ISH_SD_EEEEESL_NSB_IJNSB_IJlllEEESD_S10_EEESL_S21_NS1S_6fusion15FusionCallbacksIS1W_NS22_17LinearCombinationISL_fSL_fLNS_15FloatRoundStyleE2EEESK_S1Z_JEEENSA_5SM1004TMEM4LOAD26SM100_TMEM_LOAD_32dp32b64xES18_NS19_IS1L_S1D_NSZ_INSB_IJS1E_SH_EEENSB_IJSH_SD_EEEEEEENSA_39AutoVectorizingCopyWithAssumedAlignmentILi128EEENSA_21SM90_TMA_STORE_IM2COLES2F_S2H_S2H_EEEvvEEEEvNT_6ParamsE --------------------------
	.section	.nv.shared._ZN7cutlass13device_kernelINS_4conv6kernel13ConvUniversalINS1_16ConvProblemShapeILNS1_8OperatorE1ELi2EEENS1_10collective14CollectiveConvINS1_47MainloopSm100TmaUmmaWarpSpecializedImplicitGemmILS5_1ELi34ELi2ELi1ELi2EN4cute5tupleIJNSA_1CILi1EEESD_SD_EEEEENSB_IJNSC_ILi128EEENSC_ILi64EEENSB_IJNSC_ILi32EEEEEEEEENS_12float_e4m3_tESL_NSA_8TiledMMAINSA_8MMA_AtomIJNSA_10MMA_TraitsINSA_19SM100_MMA_F8F6F4_SSEJSL_SL_fSG_SH_NSA_17integral_constantINSA_4UMMA5MajorELSS_0EEENSQ_ISS_LSS_1EEENSQ_INSR_7ScaleInELSV_0EEESW_EEEEEENSA_6LayoutISE_NSB_IJNSC_ILi0EEES10_S10_EEEEENSB_IJNSA_10UnderscoreES13_S13_EEEEENS7_6detail27Sm100ImplicitGemmTileTraitsINSA_20SM90_TMA_LOAD_IM2COLENSA_14ComposedLayoutINSA_7SwizzleILi1ELi4ELi3EEENSA_18smem_ptr_flag_bitsILi8EEENSZ_INSB_IJNSC_ILi8EEESI_EEENSB_IJSI_SD_EEEEEEEvEENS17_INSA_13SM90_TMA_LOADENS19_INS1A_ILi2ELi4ELi3EEES1D_NSZ_INSB_IJSH_S1E_EEENSB_IJSD_SH_EEEEEEEvEEEENS_8epilogue10collective18CollectiveEpilogueINS1S_23Sm100TmaWarpSpecializedILi1ELi1ELi64ELb0ELb0EEEJSK_NSB_IJNSZ_ISG_SD_EENSZ_ISH_SD_EEEEESL_NSB_IJNSB_IJlllEEESD_S10_EEESL_S21_NS1S_6fusion15FusionCallbacksIS1W_NS22_17LinearCombinationISL_fSL_fLNS_15FloatRoundStyleE2EEESK_S1Z_JEEENSA_5SM1004TMEM4LOAD26SM100_TMEM_LOAD_32dp32b64xES18_NS19_IS1L_S1D_NSZ_INSB_IJS1E_SH_EEENSB_IJSH_SD_EEEEEEENSA_39AutoVectorizingCopyWithAssumedAlignmentILi128EEENSA_21SM90_TMA_STORE_IM2COLES2F_S2H_S2H_EEEvvEEEEvNT_6ParamsE,"aw",@nobits
	.sectionflags	@""
	.align	16
	.zero		1024


//--------------------- .nv.shared.reserved.0     --------------------------
	.section	.nv.shared.reserved.0,"aw",@nobits
	.weak		__nv_reservedSMEM_offset_0_alias
	.size		__nv_reservedSMEM_offset_0_alias, 0, 64
	.other		__nv_reservedSMEM_offset_0_alias,@"STO_CUDA_RESERVED_SHARED STV_DEFAULT"
__nv_reservedSMEM_offset_0_alias:
	.zero		0
.nv.shared.reserved.0:
	.zero		64
	.weak		__nv_reservedSMEM_tcgen05_partition
	.type		__nv_reservedSMEM_tcgen05_partition,@object
	.size		__nv_reservedSMEM_tcgen05_partition,(.L_0 - __nv_reservedSMEM_tcgen05_partition)
__nv_reservedSMEM_tcgen05_partition:
	.zero		32
.L_0:


//--------------------- .nv.global                --------------------------
	.section	.nv.global,"aw",@nobits
.nv.global:
	.type		_ZN39_INTERNAL_c889c446_4_k_cu_f9973b7f_27224cute1_E,@object
	.size		_ZN39_INTERNAL_c889c446_4_k_cu_f9973b7f_27224cute1_E,(_ZN39_INTERNAL_c889c446_4_k_cu_f9973b7f_27224cuda3std3__45__cpo6cbeginE - _ZN39_INTERNAL_c889c446_4_k_cu_f9973b7f_27224cute1_E)
_ZN39_INTERNAL_c889c446_4_k_cu_f9973b7f_27224cute1_E:
	.zero		1
	.type		_ZN39_INTERNAL_c889c446_4_k_cu_f9973b7f_27224cuda3std3__45__cpo6cbeginE,@object
	.size		_ZN39_INTERNAL_c889c446_4_k_cu_f9973b7f_27224cuda3std3__45__cpo6cbeginE,(_ZN39_INTERNAL_c889c446_4_k_cu_f9973b7f_27224cuda3std3__48in_placeE - _ZN39_INTERNAL_c889c446_4_k_cu_f9973b7f_27224cuda3std3__45__cpo6cbeginE)
_ZN39_INTERNAL_c889c446_4_k_cu_f9973b7f_27224cuda3std3__45__cpo6cbeginE:
	.zero		1
	.type		_ZN39_INTERNAL_c889c446_4_k_cu_f9973b7f_27224cuda3std3__48in_placeE,@object
	.size		_ZN39_INTERNAL_c889c446_4_k_cu_f9973b7f_27224cuda3std3__48in_placeE,(_ZN39_INTERNAL_c889c446_4_k_cu_f9973b7f_27224cuda3std6ranges3__45__cpo9iter_moveE - _ZN39_INTERNAL_c889c446_4_k_cu_f9973b7f_27224cuda3std3__48in_placeE)
_ZN39_INTERNAL_c889c446_4_k_cu_f9973b7f_27224cuda3std3__48in_placeE:
	.zero		1
	.type		_ZN39_INTERNAL_c889c446_4_k_cu_f9973b7f_27224cuda3std6ranges3__45__cpo9iter_moveE,@object
	.size		_ZN39_INTERNAL_c889c446_4_k_cu_f9973b7f_27224cuda3std6ranges3__45__cpo9iter_moveE,(_ZN39_INTERNAL_c889c446_4_k_cu_f9973b7f_27224cuda3std3__45__cpo5beginE - _ZN39_INTERNAL_c889c446_4_k_cu_f9973b7f_27224cuda3std6ranges3__45__cpo9iter_moveE)
_ZN39_INTERNAL_c889c446_4_k_cu_f9973b7f_27224cuda3std6ranges3__45__cpo9iter_moveE:
	.zero		1
	.type		_ZN39_INTERNAL_c889c446_4_k_cu_f9973b7f_27224cuda3std3__45__cpo5beginE,@object
	.size		_ZN39_INTERNAL_c889c446_4_k_cu_f9973b7f_27224cuda3std3__45__cpo5beginE,(_ZN39_INTERNAL_c889c446_4_k_cu_f9973b7f_27224cuda3std3__441_GLOBAL__N__c889c446_4_k_cu_f9973b7f_27226ignoreE - _ZN39_INTERNAL_c889c446_4_k_cu_f9973b7f_27224cuda3std3__45__cpo5beginE)
_ZN39_INTERNAL_c889c446_4_k_cu_f9973b7f_27224cuda3std3__45__cpo5beginE:
	.zero		1
	.type		_ZN39_INTERNAL_c889c446_4_k_cu_f9973b7f_27224cuda3std3__441_GLOBAL__N__c889c446_4_k_cu_f9973b7f_27226ignoreE,@object
	.size		_ZN39_INTERNAL_c889c446_4_k_cu_f9973b7f_27224cuda3std3__441_GLOBAL__N__c889c446_4_k_cu_f9973b7f_27226ignoreE,(_ZN39_INTERNAL_c889c446_4_k_cu_f9973b7f_27224cute7productE - _ZN39_INTERNAL_c889c446_4_k_cu_f9973b7f_27224cuda3std3__441_GLOBAL__N__c889c446_4_k_cu_f9973b7f_27226ignoreE)
_ZN39_INTERNAL_c889c446_4_k_cu_f9973b7f_27224cuda3std3__441_GLOBAL__N__c889c446_4_k_cu_f9973b7f_27226ignoreE:
	.zero		1
	.type		_ZN39_INTERNAL_c889c446_4_k_cu_f9973b7f_27224cute7productE,@object
	.size		_ZN39_INTERNAL_c889c446_4_k_cu_f9973b7f_27224cute7productE,(_ZN39_INTERNAL_c889c446_4_k_cu_f9973b7f_27224cuda3std3__45__cpo3endE - _ZN39_INTERNAL_c889c446_4_k_cu_f9973b7f_27224cute7productE)
_ZN39_INTERNAL_c889c446_4_k_cu_f9973b7f_27224cute7productE:
	.zero		1
	.type		_ZN39_INTERNAL_c889c446_4_k_cu_f9973b7f_27224cuda3std3__45__cpo3endE,@object
	.size		_ZN39_INTERNAL_c889c446_4_k_cu_f9973b7f_27224cuda3std3__45__cpo3endE,(_ZN39_INTERNAL_c889c446_4_k_cu_f9973b7f_27224cuda3std3__419piecewise_constructE - _ZN39_INTERNAL_c889c446_4_k_cu_f9973b7f_27224cuda3std3__45__cpo3endE)
_ZN39_INTERNAL_c889c446_4_k_cu_f9973b7f_27224cuda3std3__45__cpo3endE:
	.zero		1
	.type		_ZN39_INTERNAL_c889c446_4_k_cu_f9973b7f_27224cuda3std3__419piecewise_constructE,@object
	.size		_ZN39_INTERNAL_c889c446_4_k_cu_f9973b7f_27224cuda3std3__419piecewise_constructE,(_ZN39_INTERNAL_c889c446_4_k_cu_f9973b7f_27224cuda3std3__45__cpo4cendE - _ZN39_INTERNAL_c889c446_4_k_cu_f9973b7f_27224cuda3std3__419piecewise_constructE)
_ZN39_INTERNAL_c889c446_4_k_cu_f9973b7f_27224cuda3std3__419piecewise_constructE:
	.zero		1
	.type		_ZN39_INTERNAL_c889c446_4_k_cu_f9973b7f_27224cuda3std3__45__cpo4cendE,@object
	.size		_ZN39_INTERNAL_c889c446_4_k_cu_f9973b7f_27224cuda3std3__45__cpo4cendE,(_ZN39_INTERNAL_c889c446_4_k_cu_f9973b7f_27224cuda3std6ranges3__45__cpo4swapE - _ZN39_INTERNAL_c889c446_4_k_cu_f9973b7f_27224cuda3std3__45__cpo4cendE)
_ZN39_INTERNAL_c889c446_4_k_cu_f9973b7f_27224cuda3std3__45__cpo4cendE:
	.zero		1
	.type		_ZN39_INTERNAL_c889c446_4_k_cu_f9973b7f_27224cuda3std6ranges3__45__cpo4swapE,@object
	.size		_ZN39_INTERNAL_c889c446_4_k_cu_f9973b7f_27224cuda3std6ranges3__45__cpo4swapE,(.L_10 - _ZN39_INTERNAL_c889c446_4_k_cu_f9973b7f_27224cuda3std6ranges3__45__cpo4swapE)
_ZN39_INTERNAL_c889c446_4_k_cu_f9973b7f_27224cuda3std6ranges3__45__cpo4swapE:
	.zero		1
.L_10:


//--------------------- .nv.constant0._ZN7cutlass13device_kernelINS_4conv6kernel13ConvUniversalINS1_16ConvProblemShapeILNS1_8OperatorE1ELi2EEENS1_10collective14CollectiveConvINS1_47MainloopSm100TmaUmmaWarpSpecializedImplicitGemmILS5_1ELi34ELi2ELi1ELi2EN4cute5tupleIJNSA_1CILi1EEESD_SD_EEEEENSB_IJNSC_ILi128EEENSC_ILi64EEENSB_IJNSC_ILi32EEEEEEEEENS_12float_e4m3_tESL_NSA_8TiledMMAINSA_8MMA_AtomIJNSA_10MMA_TraitsINSA_19SM100_MMA_F8F6F4_SSEJSL_SL_fSG_SH_NSA_17integral_constantINSA_4UMMA5MajorELSS_0EEENSQ_ISS_LSS_1EEENSQ_INSR_7ScaleInELSV_0EEESW_EEEEEENSA_6LayoutISE_NSB_IJNSC_ILi0EEES10_S10_EEEEENSB_IJNSA_10UnderscoreES13_S13_EEEEENS7_6detail27Sm100ImplicitGemmTileTraitsINSA_20SM90_TMA_LOAD_IM2COLENSA_14ComposedLayoutINSA_7SwizzleILi1ELi4ELi3EEENSA_18smem_ptr_flag_bitsILi8EEENSZ_INSB_IJNSC_ILi8EEESI_EEENSB_IJSI_SD_EEEEEEEvEENS17_INSA_13SM90_TMA_LOADENS19_INS1A_ILi2ELi4ELi3EEES1D_NSZ_INSB_IJSH_S1E_EEENSB_IJSD_SH_EEEEEEEvEEEENS_8epilogue10collective18CollectiveEpilogueINS1S_23Sm100TmaWarpSpecializedILi1ELi1ELi64ELb0ELb0EEEJSK_NSB_IJNSZ_ISG_SD_EENSZ_ISH_SD_EEEEESL_NSB_IJNSB_IJlllEEESD_S10_EEESL_S21_NS1S_6fusion15FusionCallbacksIS1W_NS22_17LinearCombinationISL_fSL_fLNS_15FloatRoundStyleE2EEESK_S1Z_JEEENSA_5SM1004TMEM4LOAD26SM100_TMEM_LOAD_32dp32b64xES18_NS19_IS1L_S1D_NSZ_INSB_IJS1E_SH_EEENSB_IJSH_SD_EEEEEEENSA_39AutoVectorizingCopyWithAssumedAlignmentILi128EEENSA_21SM90_TMA_STORE_IM2COLES2F_S2H_S2H_EEEvvEEEEvNT_6ParamsE --------------------------
	.section	.nv.constant0._ZN7cutlass13device_kernelINS_4conv6kernel13ConvUniversalINS1_16ConvProblemShapeILNS1_8OperatorE1ELi2EEENS1_10collective14CollectiveConvINS1_47MainloopSm100TmaUmmaWarpSpecializedImplicitGemmILS5_1ELi34ELi2ELi1ELi2EN4cute5tupleIJNSA_1CILi1EEESD_SD_EEEEENSB_IJNSC_ILi128EEENSC_ILi64EEENSB_IJNSC_ILi32EEEEEEEEENS_12float_e4m3_tESL_NSA_8TiledMMAINSA_8MMA_AtomIJNSA_10MMA_TraitsINSA_19SM100_MMA_F8F6F4_SSEJSL_SL_fSG_SH_NSA_17integral_constantINSA_4UMMA5MajorELSS_0EEENSQ_ISS_LSS_1EEENSQ_INSR_7ScaleInELSV_0EEESW_EEEEEENSA_6LayoutISE_NSB_IJNSC_ILi0EEES10_S10_EEEEENSB_IJNSA_10UnderscoreES13_S13_EEEEENS7_6detail27Sm100ImplicitGemmTileTraitsINSA_20SM90_TMA_LOAD_IM2COLENSA_14ComposedLayoutINSA_7SwizzleILi1ELi4ELi3EEENSA_18smem_ptr_flag_bitsILi8EEENSZ_INSB_IJNSC_ILi8EEESI_EEENSB_IJSI_SD_EEEEEEEvEENS17_INSA_13SM90_TMA_LOADENS19_INS1A_ILi2ELi4ELi3EEES1D_NSZ_INSB_IJSH_S1E_EEENSB_IJSD_SH_EEEEEEEvEEEENS_8epilogue10collective18CollectiveEpilogueINS1S_23Sm100TmaWarpSpecializedILi1ELi1ELi64ELb0ELb0EEEJSK_NSB_IJNSZ_ISG_SD_EENSZ_ISH_SD_EEEEESL_NSB_IJNSB_IJlllEEESD_S10_EEESL_S21_NS1S_6fusion15FusionCallbacksIS1W_NS22_17LinearCombinationISL_fSL_fLNS_15FloatRoundStyleE2EEESK_S1Z_JEEENSA_5SM1004TMEM4LOAD26SM100_TMEM_LOAD_32dp32b64xES18_NS19_IS1L_S1D_NSZ_INSB_IJS1E_SH_EEENSB_IJSH_SD_EEEEEEENSA_39AutoVectorizingCopyWithAssumedAlignmentILi128EEENSA_21SM90_TMA_STORE_IM2COLES2F_S2H_S2H_EEEvvEEEEvNT_6ParamsE,"a",@progbits
	.sectionflags	@""
	.align	4
.nv.constant0._ZN7cutlass13device_kernelINS_4conv6kernel13ConvUniversalINS1_16ConvProblemShapeILNS1_8OperatorE1ELi2EEENS1_10collective14CollectiveConvINS1_47MainloopSm100TmaUmmaWarpSpecializedImplicitGemmILS5_1ELi34ELi2ELi1ELi2EN4cute5tupleIJNSA_1CILi1EEESD_SD_EEEEENSB_IJNSC_ILi128EEENSC_ILi64EEENSB_IJNSC_ILi32EEEEEEEEENS_12float_e4m3_tESL_NSA_8TiledMMAINSA_8MMA_AtomIJNSA_10MMA_TraitsINSA_19SM100_MMA_F8F6F4_SSEJSL_SL_fSG_SH_NSA_17integral_constantINSA_4UMMA5MajorELSS_0EEENSQ_ISS_LSS_1EEENSQ_INSR_7ScaleInELSV_0EEESW_EEEEEENSA_6LayoutISE_NSB_IJNSC_ILi0EEES10_S10_EEEEENSB_IJNSA_10UnderscoreES13_S13_EEEEENS7_6detail27Sm100ImplicitGemmTileTraitsINSA_20SM90_TMA_LOAD_IM2COLENSA_14ComposedLayoutINSA_7SwizzleILi1ELi4ELi3EEENSA_18smem_ptr_flag_bitsILi8EEENSZ_INSB_IJNSC_ILi8EEESI_EEENSB_IJSI_SD_EEEEEEEvEENS17_INSA_13SM90_TMA_LOADENS19_INS1A_ILi2ELi4ELi3EEES1D_NSZ_INSB_IJSH_S1E_EEENSB_IJSD_SH_EEEEEEEvEEEENS_8epilogue10collective18CollectiveEpilogueINS1S_23Sm100TmaWarpSpecializedILi1ELi1ELi64ELb0ELb0EEEJSK_NSB_IJNSZ_ISG_SD_EENSZ_ISH_SD_EEEEESL_NSB_IJNSB_IJlllEEESD_S10_EEESL_S21_NS1S_6fusion15FusionCallbacksIS1W_NS22_17LinearCombinationISL_fSL_fLNS_15FloatRoundStyleE2EEESK_S1Z_JEEENSA_5SM1004TMEM4LOAD26SM100_TMEM_LOAD_32dp32b64xES18_NS19_IS1L_S1D_NSZ_INSB_IJS1E_SH_EEENSB_IJSH_SD_EEEEEEENSA_39AutoVectorizingCopyWithAssumedAlignmentILi128EEENSA_21SM90_TMA_STORE_IM2COLES2F_S2H_S2H_EEEvvEEEEvNT_6ParamsE:
	.zero		2944


//--------------------- SYMBOLS --------------------------

	.type		.nv.reservedSmem.offset0,@object
	.size		.nv.reservedSmem.offset0,0x4
	.type		.nv.reservedSmem.cap,@object
	.size		.nv.reservedSmem.cap,0x4
	.type		__assertfail,@function
